	.target	sm_90a

	.elftype	@"ET_EXEC"


//--------------------- .note.nv.tkinfo           --------------------------
	.section	.note.nv.tkinfo,"",@"SHT_NOTE"
	.sectionflags	@"SHF_NOTE_NV_TKINFO"
	.tkinfo
        /*0018*/ 	.word	0x00000002
        /*0030*/ 	.string	""
        /*0030*/ 	.string	"ptxas"
        /*0030*/ 	.string	"Cuda compilation tools, release 13.0, V13.0.88"
        /*0030*/ 	.string	"Build cuda_13.0.r13.0/compiler.36424714_0"
        /*0030*/ 	.string	"-arch sm_90a -m 64 "



//--------------------- .note.nv.cuinfo           --------------------------
	.section	.note.nv.cuinfo,"",@"SHT_NOTE"
	.sectionflags	@"SHF_NOTE_NV_CUINFO"
        /*0018*/ 	.short	0x0002
        /*001a*/ 	.short	0x005a
        /*001c*/ 	.short	0x0082
	.zero		2


//--------------------- .nv.info                  --------------------------
	.section	.nv.info,"",@"SHT_CUDA_INFO"
	.align	4


	//----- nvinfo : EIATTR_REGCOUNT
	.align		4
        /*0000*/ 	.byte	0x04, 0x2f
        /*0002*/ 	.short	(.L_15 - .L_14)
	.align		4
.L_14:
        /*0004*/ 	.word	index@(_ZN7cutlass13device_kernelINS_4fmha6kernel28FmhaKernelTmaWarpSpecializedINS1_10collective30FmhaMainloopTmaWarpSpecializedINS_10bfloat16_tEffN4cute5tupleIJNS7_1CILi128EEENS9_ILi64EEENS9_ILi16EEEEEENS8_IJiNS9_ILi1EEENS8_IJiiEEEEEESG_SG_NS4_14ResidualFusionEJEEENS4_15FmhaFwdEpilogueIS6_fNS8_IJSB_SC_SB_EEEEENS2_23IndividualTileSchedulerEJEEEEEvNT_6ParamsE)
        /*0008*/ 	.word	0x000000a8


	//----- nvinfo : EIATTR_FRAME_SIZE
	.align		4
.L_15:
        /*000c*/ 	.byte	0x04, 0x11
        /*000e*/ 	.short	(.L_17 - .L_16)
	.align		4
.L_16:
        /*0010*/ 	.word	index@($__internal_0_$__cuda_sm20_rcp_rn_f32_slowpath)
        /*0014*/ 	.word	0x00000000


	//----- nvinfo : EIATTR_FRAME_SIZE
	.align		4
.L_17:
        /*0018*/ 	.byte	0x04, 0x11
        /*001a*/ 	.short	(.L_19 - .L_18)
	.align		4
.L_18:
        /*001c*/ 	.word	index@(_ZN7cutlass13device_kernelINS_4fmha6kernel28FmhaKernelTmaWarpSpecializedINS1_10collective30FmhaMainloopTmaWarpSpecializedINS_10bfloat16_tEffN4cute5tupleIJNS7_1CILi128EEENS9_ILi64EEENS9_ILi16EEEEEENS8_IJiNS9_ILi1EEENS8_IJiiEEEEEESG_SG_NS4_14ResidualFusionEJEEENS4_15FmhaFwdEpilogueIS6_fNS8_IJSB_SC_SB_EEEEENS2_23IndividualTileSchedulerEJEEEEEvNT_6ParamsE)
        /*0020*/ 	.word	0x00000000


	//----- nvinfo : EIATTR_MIN_STACK_SIZE
	.align		4
.L_19:
        /*0024*/ 	.byte	0x04, 0x12
        /*0026*/ 	.short	(.L_21 - .L_20)
	.align		4
.L_20:
        /*0028*/ 	.word	index@(_ZN7cutlass13device_kernelINS_4fmha6kernel28FmhaKernelTmaWarpSpecializedINS1_10collective30FmhaMainloopTmaWarpSpecializedINS_10bfloat16_tEffN4cute5tupleIJNS7_1CILi128EEENS9_ILi64EEENS9_ILi16EEEEEENS8_IJiNS9_ILi1EEENS8_IJiiEEEEEESG_SG_NS4_14ResidualFusionEJEEENS4_15FmhaFwdEpilogueIS6_fNS8_IJSB_SC_SB_EEEEENS2_23IndividualTileSchedulerEJEEEEEvNT_6ParamsE)
        /*002c*/ 	.word	0x00000000
.L_21:


//--------------------- .nv.compat                --------------------------
	.section	.nv.compat,"",@"SHT_CUDA_COMPAT_INFO"
	.align	4
        /*0000*/ 	.byte	0x02, 0x09, 0x01, 0x00, 0x02, 0x02, 0x04, 0x00, 0x02, 0x05, 0x05, 0x00, 0x03, 0x07, 0x01, 0x01
        /*0010*/ 	.byte	0x02, 0x03, 0x01, 0x00, 0x02, 0x06, 0x01, 0x00, 0x04, 0x0b, 0x08, 0x00, 0x00, 0x00, 0x00, 0x00
        /*0020*/ 	.byte	0x00, 0x00, 0x00, 0x00


//--------------------- .nv.info._ZN7cutlass13device_kernelINS_4fmha6kernel28FmhaKernelTmaWarpSpecializedINS1_10collective30FmhaMainloopTmaWarpSpecializedINS_10bfloat16_tEffN4cute5tupleIJNS7_1CILi128EEENS9_ILi64EEENS9_ILi16EEEEEENS8_IJiNS9_ILi1EEENS8_IJiiEEEEEESG_SG_NS4_14ResidualFusionEJEEENS4_15FmhaFwdEpilogueIS6_fNS8_IJSB_SC_SB_EEEEENS2_23IndividualTileSchedulerEJEEEEEvNT_6ParamsE --------------------------
	.section	.nv.info._ZN7cutlass13device_kernelINS_4fmha6kernel28FmhaKernelTmaWarpSpecializedINS1_10collective30FmhaMainloopTmaWarpSpecializedINS_10bfloat16_tEffN4cute5tupleIJNS7_1CILi128EEENS9_ILi64EEENS9_ILi16EEEEEENS8_IJiNS9_ILi1EEENS8_IJiiEEEEEESG_SG_NS4_14ResidualFusionEJEEENS4_15FmhaFwdEpilogueIS6_fNS8_IJSB_SC_SB_EEEEENS2_23IndividualTileSchedulerEJEEEEEvNT_6ParamsE,"",@"SHT_CUDA_INFO"
	.sectionflags	@""
	.align	4


	//----- nvinfo : EIATTR_CUDA_API_VERSION
	.align		4
        /*0000*/ 	.byte	0x04, 0x37
        /*0002*/ 	.short	(.L_23 - .L_22)
.L_22:
        /*0004*/ 	.word	0x00000082


	//----- nvinfo : EIATTR_KPARAM_INFO
	.align		4
.L_23:
        /*0008*/ 	.byte	0x04, 0x17
        /*000a*/ 	.short	(.L_25 - .L_24)
.L_24:
        /*000c*/ 	.word	0x00000000
        /*0010*/ 	.short	0x0000
        /*0012*/ 	.short	0x0070
        /*0014*/ 	.byte	0x00, 0xf0, 0x01, 0x20


	//----- nvinfo : EIATTR_SPARSE_MMA_MASK
	.align		4
.L_25:
        /*0018*/ 	.byte	0x03, 0x50
        /*001a*/ 	.short	0x0000


	//----- nvinfo : EIATTR_MAXREG_COUNT
	.align		4
        /*001c*/ 	.byte	0x03, 0x1b
        /*001e*/ 	.short	0x00a8


	//----- nvinfo : EIATTR_NUM_BARRIERS
	.align		4
        /*0020*/ 	.byte	0x02, 0x4c
        /*0022*/ 	.byte	0x02
	.zero		1


	//----- nvinfo : EIATTR_EXTERNS
	.align		4
        /*0024*/ 	.byte	0x04, 0x0f
        /*0026*/ 	.short	(.L_27 - .L_26)


	//   ....[0]....
	.align		4
.L_26:
        /*0028*/ 	.word	index@(__assertfail)


	//----- nvinfo : EIATTR_MERCURY_ISA_VERSION
	.align		4
.L_27:
        /*002c*/ 	.byte	0x03, 0x5f
        /*002e*/ 	.short	0x0101


	//----- nvinfo : EIATTR_INT_WARP_WIDE_INSTR_OFFSETS
	.align		4
        /*0030*/ 	.byte	0x04, 0x31
        /*0032*/ 	.short	(.L_29 - .L_28)


	//   ....[0]....
.L_28:
        /*0034*/ 	.word	0x000006f0


	//   ....[1]....
        /*0038*/ 	.word	0x00000700


	//   ....[2]....
        /*003c*/ 	.word	0x00000710


	//   ....[3]....
        /*0040*/ 	.word	0x00000720


	//   ....[4]....
        /*0044*/ 	.word	0x00000790


	//----- nvinfo : EIATTR_COOP_GROUP_MASK_REGIDS
	.align		4
.L_29:
        /*0048*/ 	.byte	0x04, 0x29
        /*004a*/ 	.short	(.L_31 - .L_30)


	//   ....[0]....
.L_30:
        /*004c*/ 	.word	0xffffffff


	//   ....[1]....
        /*0050*/ 	.word	0xffffffff


	//   ....[2]....
        /*0054*/ 	.word	0xffffffff


	//   ....[3]....
        /*0058*/ 	.word	0xffffffff


	//   ....[4]....
        /*005c*/ 	.word	0xffffffff


	//   ....[5]....
        /*0060*/ 	.word	0xffffffff


	//   ....[6]....
        /*0064*/ 	.word	0xffffffff


	//   ....[7]....
        /*0068*/ 	.word	0xffffffff


	//   ....[8]....
        /*006c*/ 	.word	0xffffffff


	//   ....[9]....
        /*0070*/ 	.word	0xffffffff


	//   ....[10]....
        /*0074*/ 	.word	0xffffffff


	//   ....[11]....
        /*0078*/ 	.word	0xffffffff


	//   ....[12]....
        /*007c*/ 	.word	0xffffffff


	//   ....[13]....
        /*0080*/ 	.word	0xffffffff


	//   ....[14]....
        /*0084*/ 	.word	0xffffffff


	//   ....[15]....
        /*0088*/ 	.word	0xffffffff


	//   ....[16]....
        /*008c*/ 	.word	0xffffffff


	//   ....[17]....
        /*0090*/ 	.word	0xffffffff


	//   ....[18]....
        /*0094*/ 	.word	0xffffffff


	//   ....[19]....
        /*0098*/ 	.word	0xffffffff


	//   ....[20]....
        /*009c*/ 	.word	0xffffffff


	//   ....[21]....
        /*00a0*/ 	.word	0xffffffff


	//----- nvinfo : EIATTR_COOP_GROUP_INSTR_OFFSETS
	.align		4
.L_31:
        /*00a4*/ 	.byte	0x04, 0x28
        /*00a6*/ 	.short	(.L_33 - .L_32)


	//   ....[0]....
.L_32:
        /*00a8*/ 	.word	0x00000050


	//   ....[1]....
        /*00ac*/ 	.word	0x00000080


	//   ....[2]....
        /*00b0*/ 	.word	0x000001b0


	//   ....[3]....
        /*00b4*/ 	.word	0x00000370


	//   ....[4]....
        /*00b8*/ 	.word	0x00000530


	//   ....[5]....
        /*00bc*/ 	.word	0x00000690


	//   ....[6]....
        /*00c0*/ 	.word	0x00001460


	//   ....[7]....
        /*00c4*/ 	.word	0x000014b0


	//   ....[8]....
        /*00c8*/ 	.word	0x00001810


	//   ....[9]....
        /*00cc*/ 	.word	0x00001900


	//   ....[10]....
        /*00d0*/ 	.word	0x00002970


	//   ....[11]....
        /*00d4*/ 	.word	0x000029a0


	//   ....[12]....
        /*00d8*/ 	.word	0x00002a40


	//   ....[13]....
        /*00dc*/ 	.word	0x00002bd0


	//   ....[14]....
        /*00e0*/ 	.word	0x00004350


	//   ....[15]....
        /*00e4*/ 	.word	0x000043b0


	//   ....[16]....
        /*00e8*/ 	.word	0x000046c0


	//   ....[17]....
        /*00ec*/ 	.word	0x000047e0


	//   ....[18]....
        /*00f0*/ 	.word	0x00005790


	//   ....[19]....
        /*00f4*/ 	.word	0x000057c0


	//   ....[20]....
        /*00f8*/ 	.word	0x00005800


	//   ....[21]....
        /*00fc*/ 	.word	0x00005820


	//----- nvinfo : EIATTR_REG_RECONFIG
	.align		4
.L_33:
        /*0100*/ 	.byte	0x01, 0x54
	.zero		2


	//----- nvinfo : EIATTR_SYSCALL_OFFSETS
	.align		4
        /*0104*/ 	.byte	0x04, 0x46
        /*0106*/ 	.short	(.L_35 - .L_34)


	//   ....[0]....
.L_34:
        /*0108*/ 	.word	0x00006070


	//   ....[1]....
        /*010c*/ 	.word	0x000061d0


	//----- nvinfo : EIATTR_MBARRIER_INSTR_OFFSETS
	.align		4
.L_35:
        /*0110*/ 	.byte	0x04, 0x39
        /*0112*/ 	.short	(.L_37 - .L_36)


	//   ....[0]....
.L_36:
        /*0114*/ 	.word	0x00000320
        /*0118*/ 	.word	0x000000ff
        /*011c*/ 	.word	0x00003850
        /*0120*/ 	.short	0x0100
        /*0122*/ 	.byte	0x0b
	.zero		1


	//   ....[1]....
        /*0124*/ 	.word	0x00000330
        /*0128*/ 	.word	0x000000ff
        /*012c*/ 	.word	0x00003860
        /*0130*/ 	.short	0x0100
        /*0132*/ 	.byte	0x0b
	.zero		1


	//   ....[2]....
        /*0134*/ 	.word	0x00000340
        /*0138*/ 	.word	0x000000ff
        /*013c*/ 	.word	0x00003858
        /*0140*/ 	.short	0x0100
        /*0142*/ 	.byte	0x0b
	.zero		1


	//   ....[3]....
        /*0144*/ 	.word	0x00000350
        /*0148*/ 	.word	0x000000ff
        /*014c*/ 	.word	0x00003868
        /*0150*/ 	.short	0x0100
        /*0152*/ 	.byte	0x0b
	.zero		1


	//   ....[4]....
        /*0154*/ 	.word	0x00000480
        /*0158*/ 	.word	0x000000ff
        /*015c*/ 	.word	0x00003800
        /*0160*/ 	.short	0x0100
        /*0162*/ 	.byte	0x0b
	.zero		1


	//   ....[5]....
        /*0164*/ 	.word	0x00000490
        /*0168*/ 	.word	0x000000ff
        /*016c*/ 	.word	0x00003828
        /*0170*/ 	.short	0x0100
        /*0172*/ 	.byte	0x0b
	.zero		1


	//   ....[6]....
        /*0174*/ 	.word	0x000004a0
        /*0178*/ 	.word	0x000000ff
        /*017c*/ 	.word	0x00003808
        /*0180*/ 	.short	0x0100
        /*0182*/ 	.byte	0x0b
	.zero		1


	//   ....[7]....
        /*0184*/ 	.word	0x000004b0
        /*0188*/ 	.word	0x000000ff
        /*018c*/ 	.word	0x00003830
        /*0190*/ 	.short	0x0100
        /*0192*/ 	.byte	0x0b
	.zero		1


	//   ....[8]....
        /*0194*/ 	.word	0x000004c0
        /*0198*/ 	.word	0x000000ff
        /*019c*/ 	.word	0x00003810
        /*01a0*/ 	.short	0x0100
        /*01a2*/ 	.byte	0x0b
	.zero		1


	//   ....[9]....
        /*01a4*/ 	.word	0x000004d0
        /*01a8*/ 	.word	0x000000ff
        /*01ac*/ 	.word	0x00003838
        /*01b0*/ 	.short	0x0100
        /*01b2*/ 	.byte	0x0b
	.zero		1


	//   ....[10]....
        /*01b4*/ 	.word	0x000004e0
        /*01b8*/ 	.word	0x000000ff
        /*01bc*/ 	.word	0x00003818
        /*01c0*/ 	.short	0x0100
        /*01c2*/ 	.byte	0x0b
	.zero		1


	//   ....[11]....
        /*01c4*/ 	.word	0x000004f0
        /*01c8*/ 	.word	0x000000ff
        /*01cc*/ 	.word	0x00003840
        /*01d0*/ 	.short	0x0100
        /*01d2*/ 	.byte	0x0b
	.zero		1


	//   ....[12]....
        /*01d4*/ 	.word	0x00000500
        /*01d8*/ 	.word	0x000000ff
        /*01dc*/ 	.word	0x00003820
        /*01e0*/ 	.short	0x0100
        /*01e2*/ 	.byte	0x0b
	.zero		1


	//   ....[13]....
        /*01e4*/ 	.word	0x00000510
        /*01e8*/ 	.word	0x000000ff
        /*01ec*/ 	.word	0x00003848
        /*01f0*/ 	.short	0x0100
        /*01f2*/ 	.byte	0x0b
	.zero		1


	//   ....[14]....
        /*01f4*/ 	.word	0x00000640
        /*01f8*/ 	.word	0x000000ff
        /*01fc*/ 	.word	0x00003870
        /*0200*/ 	.short	0x0100
        /*0202*/ 	.byte	0x0b
	.zero		1


	//   ....[15]....
        /*0204*/ 	.word	0x00000650
        /*0208*/ 	.word	0x000000ff
        /*020c*/ 	.word	0x00003880
        /*0210*/ 	.short	0x0100
        /*0212*/ 	.byte	0x0b
	.zero		1


	//   ....[16]....
        /*0214*/ 	.word	0x00000660
        /*0218*/ 	.word	0x000000ff
        /*021c*/ 	.word	0x00003878
        /*0220*/ 	.short	0x0100
        /*0222*/ 	.byte	0x0b
	.zero		1


	//   ....[17]....
        /*0224*/ 	.word	0x00000670
        /*0228*/ 	.word	0x000000ff
        /*022c*/ 	.word	0x00003888
        /*0230*/ 	.short	0x0100
        /*0232*/ 	.byte	0x0b
	.zero		1


	//   ....[18]....
        /*0234*/ 	.word	0x000007b0
        /*0238*/ 	.word	0x000000ff
        /*023c*/ 	.word	0x00003890
        /*0240*/ 	.short	0x0100
        /*0242*/ 	.byte	0x08
	.zero		1


	//   ....[19]....
        /*0244*/ 	.word	0x000007c0
        /*0248*/ 	.word	0x000000ff
        /*024c*/ 	.word	0x00003898
        /*0250*/ 	.short	0x0100
        /*0252*/ 	.byte	0x08
	.zero		1


	//   ....[20]....
        /*0254*/ 	.word	0x000007d0
        /*0258*/ 	.word	0x000000ff
        /*025c*/ 	.word	0x000038a0
        /*0260*/ 	.short	0x0100
        /*0262*/ 	.byte	0x08
	.zero		1


	//   ....[21]....
        /*0264*/ 	.word	0x000007e0
        /*0268*/ 	.word	0x000000ff
        /*026c*/ 	.word	0x000038a8
        /*0270*/ 	.short	0x0100
        /*0272*/ 	.byte	0x08
	.zero		1


	//   ....[22]....
        /*0274*/ 	.word	0x000008e0
        /*0278*/ 	.word	0x000000ff
        /*027c*/ 	.word	0x000038c0
        /*0280*/ 	.short	0x0100
        /*0282*/ 	.byte	0x0b
	.zero		1


	//   ....[23]....
        /*0284*/ 	.word	0x000008f0
        /*0288*/ 	.word	0x000000ff
        /*028c*/ 	.word	0x000038c8
        /*0290*/ 	.short	0x0100
        /*0292*/ 	.byte	0x0b
	.zero		1


	//   ....[24]....
        /*0294*/ 	.word	0x00000d70
        /*0298*/ 	.word	0x000000ff
        /*029c*/ 	.word	0x00003850
        /*02a0*/ 	.short	0x010a
        /*02a2*/ 	.byte	0x06
	.zero		1


	//   ....[25]....
        /*02a4*/ 	.word	0x00000df0
        /*02a8*/ 	.word	0x000000ff
        /*02ac*/ 	.word	0x00003800
        /*02b0*/ 	.short	0x010a
        /*02b2*/ 	.byte	0x25
	.zero		1


	//   ....[26]....
        /*02b4*/ 	.word	0x00000e40
        /*02b8*/ 	.word	0x000000ff
        /*02bc*/ 	.word	0xfffffff8
        /*02c0*/ 	.short	0x010a
        /*02c2*/ 	.byte	0x10
	.zero		1


	//   ....[27]....
        /*02c4*/ 	.word	0x00002110
        /*02c8*/ 	.word	0x00000005
        /*02cc*/ 	.word	0x00000000
        /*02d0*/ 	.short	0x0101
        /*02d2*/ 	.byte	0x09
	.zero		1


	//   ....[28]....
        /*02d4*/ 	.word	0x00002380
        /*02d8*/ 	.word	0x000000ff
        /*02dc*/ 	.word	0x00003808
        /*02e0*/ 	.short	0x010a
        /*02e2*/ 	.byte	0x25
	.zero		1


	//   ....[29]....
        /*02e4*/ 	.word	0x00002580
        /*02e8*/ 	.word	0x000000ff
        /*02ec*/ 	.word	0x00000000
        /*02f0*/ 	.short	0x0101
        /*02f2*/ 	.byte	0x06
	.zero		1


	//   ....[30]....
        /*02f4*/ 	.word	0x00002700
        /*02f8*/ 	.word	0x000000ff
        /*02fc*/ 	.word	0x00003800
        /*0300*/ 	.short	0x010a
        /*0302*/ 	.byte	0x06
	.zero		1


	//   ....[31]....
        /*0304*/ 	.word	0x000036c0
        /*0308*/ 	.word	0x000000ff
        /*030c*/ 	.word	0x00003800
        /*0310*/ 	.short	0x010a
        /*0312*/ 	.byte	0x06
	.zero		1


	//   ....[32]....
        /*0314*/ 	.word	0x00003950
        /*0318*/ 	.word	0x000000ff
        /*031c*/ 	.word	0x00003800
        /*0320*/ 	.short	0x010a
        /*0322*/ 	.byte	0x06
	.zero		1


	//   ....[33]....
        /*0324*/ 	.word	0x00003b30
        /*0328*/ 	.word	0x000000ff
        /*032c*/ 	.word	0x00000000
        /*0330*/ 	.short	0x0101
        /*0332*/ 	.byte	0x06
	.zero		1


	//   ....[34]....
        /*0334*/ 	.word	0x00003be0
        /*0338*/ 	.word	0x000000ff
        /*033c*/ 	.word	0x00000000
        /*0340*/ 	.short	0x0101
        /*0342*/ 	.byte	0x06
	.zero		1


	//   ....[35]....
        /*0344*/ 	.word	0x00003d90
        /*0348*/ 	.word	0x000000ff
        /*034c*/ 	.word	0x00003800
        /*0350*/ 	.short	0x010a
        /*0352*/ 	.byte	0x06
	.zero		1


	//   ....[36]....
        /*0354*/ 	.word	0x00005250
        /*0358*/ 	.word	0x000000ff
        /*035c*/ 	.word	0x00003800
        /*0360*/ 	.short	0x010a
        /*0362*/ 	.byte	0x06
	.zero		1


	//   ....[37]....
        /*0364*/ 	.word	0x000053f0
        /*0368*/ 	.word	0x000000ff
        /*036c*/ 	.word	0x00003800
        /*0370*/ 	.short	0x010a
        /*0372*/ 	.byte	0x06
	.zero		1


	//   ....[38]....
        /*0374*/ 	.word	0x000055d0
        /*0378*/ 	.word	0x000000ff
        /*037c*/ 	.word	0x00000000
        /*0380*/ 	.short	0x0101
        /*0382*/ 	.byte	0x06
	.zero		1


	//   ....[39]....
        /*0384*/ 	.word	0x00005680
        /*0388*/ 	.word	0x000000ff
        /*038c*/ 	.word	0x00000000
        /*0390*/ 	.short	0x0101
        /*0392*/ 	.byte	0x06
	.zero		1


	//   ....[40]....
        /*0394*/ 	.word	0x00005c60
        /*0398*/ 	.word	0x000000ff
        /*039c*/ 	.word	0x00000008
        /*03a0*/ 	.short	0x010a
        /*03a2*/ 	.byte	0x10
	.zero		1


	//   ....[41]....
        /*03a4*/ 	.word	0x000065b0
        /*03a8*/ 	.word	0x00000000
        /*03ac*/ 	.word	0x00003890
        /*03b0*/ 	.short	0x0101
        /*03b2*/ 	.byte	0x25
	.zero		1


	//   ....[42]....
        /*03b4*/ 	.word	0x00006700
        /*03b8*/ 	.word	0x00000004
        /*03bc*/ 	.word	0x00003860
        /*03c0*/ 	.short	0x010a
        /*03c2*/ 	.byte	0x3f
	.zero		1


	//   ....[43]....
        /*03c4*/ 	.word	0x00006960
        /*03c8*/ 	.word	0x00000002
        /*03cc*/ 	.word	0x00003828
        /*03d0*/ 	.short	0x010a
        /*03d2*/ 	.byte	0x3f
	.zero		1


	//   ....[44]....
        /*03d4*/ 	.word	0x00006ba0
        /*03d8*/ 	.word	0x00000005
        /*03dc*/ 	.word	0x00003860
        /*03e0*/ 	.short	0x010a
        /*03e2*/ 	.byte	0x3f
	.zero		1


	//   ....[45]....
        /*03e4*/ 	.word	0x00006e10
        /*03e8*/ 	.word	0x00000004
        /*03ec*/ 	.word	0x00003828
        /*03f0*/ 	.short	0x010a
        /*03f2*/ 	.byte	0x3f
	.zero		1


	//   ....[46]....
        /*03f4*/ 	.word	0x00007140
        /*03f8*/ 	.word	0x00000006
        /*03fc*/ 	.word	0x00003828
        /*0400*/ 	.short	0x010a
        /*0402*/ 	.byte	0x3f
	.zero		1


	//   ....[47]....
        /*0404*/ 	.word	0x000073b0
        /*0408*/ 	.word	0x00000006
        /*040c*/ 	.word	0x00003828
        /*0410*/ 	.short	0x010a
        /*0412*/ 	.byte	0x3f
	.zero		1


	//   ....[48]....
        /*0414*/ 	.word	0x00007610
        /*0418*/ 	.word	0x00000003
        /*041c*/ 	.word	0x00003850
        /*0420*/ 	.short	0x010a
        /*0422*/ 	.byte	0x3f
	.zero		1


	//   ....[49]....
        /*0424*/ 	.word	0x00007670
        /*0428*/ 	.word	0x00000002
        /*042c*/ 	.word	0x00003800
        /*0430*/ 	.short	0x010a
        /*0432*/ 	.byte	0x3f
	.zero		1


	//   ....[50]....
        /*0434*/ 	.word	0x000076d0
        /*0438*/ 	.word	0x00000003
        /*043c*/ 	.word	0xfffffff8
        /*0440*/ 	.short	0x010a
        /*0442*/ 	.byte	0x3f
	.zero		1


	//   ....[51]....
        /*0444*/ 	.word	0x00007730
        /*0448*/ 	.word	0x00000008
        /*044c*/ 	.word	0x00003808
        /*0450*/ 	.short	0x010a
        /*0452*/ 	.byte	0x3f
	.zero		1


	//   ....[52]....
        /*0454*/ 	.word	0x00007790
        /*0458*/ 	.word	0x0000000d
        /*045c*/ 	.word	0x00003800
        /*0460*/ 	.short	0x010a
        /*0462*/ 	.byte	0x3f
	.zero		1


	//   ....[53]....
        /*0464*/ 	.word	0x000077f0
        /*0468*/ 	.word	0x00000008
        /*046c*/ 	.word	0x00003800
        /*0470*/ 	.short	0x010a
        /*0472*/ 	.byte	0x3f
	.zero		1


	//   ....[54]....
        /*0474*/ 	.word	0x00007850
        /*0478*/ 	.word	0x0000000b
        /*047c*/ 	.word	0x00003800
        /*0480*/ 	.short	0x010a
        /*0482*/ 	.byte	0x3f
	.zero		1


	//   ....[55]....
        /*0484*/ 	.word	0x000078b0
        /*0488*/ 	.word	0x00000009
        /*048c*/ 	.word	0x00003800
        /*0490*/ 	.short	0x010a
        /*0492*/ 	.byte	0x3f
	.zero		1


	//   ....[56]....
        /*0494*/ 	.word	0x00007910
        /*0498*/ 	.word	0x00000003
        /*049c*/ 	.word	0x00000008
        /*04a0*/ 	.short	0x010a
        /*04a2*/ 	.byte	0x3f
	.zero		1


	//   ....[57]....
        /*04a4*/ 	.word	0x00007960
        /*04a8*/ 	.word	0x00000004
        /*04ac*/ 	.word	0x00003860
        /*04b0*/ 	.short	0x010a
        /*04b2*/ 	.byte	0x3f
	.zero		1


	//   ....[58]....
        /*04b4*/ 	.word	0x000079b0
        /*04b8*/ 	.word	0x00000002
        /*04bc*/ 	.word	0x00003828
        /*04c0*/ 	.short	0x010a
        /*04c2*/ 	.byte	0x3f
	.zero		1


	//   ....[59]....
        /*04c4*/ 	.word	0x00007a00
        /*04c8*/ 	.word	0x00000005
        /*04cc*/ 	.word	0x00003860
        /*04d0*/ 	.short	0x010a
        /*04d2*/ 	.byte	0x3f
	.zero		1


	//   ....[60]....
        /*04d4*/ 	.word	0x00007a50
        /*04d8*/ 	.word	0x00000004
        /*04dc*/ 	.word	0x00003828
        /*04e0*/ 	.short	0x010a
        /*04e2*/ 	.byte	0x3f
	.zero		1


	//   ....[61]....
        /*04e4*/ 	.word	0x00007aa0
        /*04e8*/ 	.word	0x00000006
        /*04ec*/ 	.word	0x00003828
        /*04f0*/ 	.short	0x010a
        /*04f2*/ 	.byte	0x3f
	.zero		1


	//   ....[62]....
        /*04f4*/ 	.word	0x00007af0
        /*04f8*/ 	.word	0x00000006
        /*04fc*/ 	.word	0x00003828
        /*0500*/ 	.short	0x010a
        /*0502*/ 	.byte	0x3f
	.zero		1


	//----- nvinfo : EIATTR_NUM_MBARRIERS
	.align		4
.L_37:
        /*0504*/ 	.byte	0x03, 0x38
        /*0506*/ 	.short	0x0018


	//----- nvinfo : EIATTR_EXIT_INSTR_OFFSETS
	.align		4
        /*0508*/ 	.byte	0x04, 0x1c
        /*050a*/ 	.short	(.L_39 - .L_38)


	//   ....[0]....
.L_38:
        /*050c*/ 	.word	0x00000990


	//   ....[1]....
        /*0510*/ 	.word	0x000065c0


	//   ....[2]....
        /*0514*/ 	.word	0x00006600


	//   ....[3]....
        /*0518*/ 	.word	0x00007010


	//   ....[4]....
        /*051c*/ 	.word	0x000075f0


	//----- nvinfo : EIATTR_MAX_THREADS
	.align		4
.L_39:
        /*0520*/ 	.byte	0x04, 0x05
        /*0522*/ 	.short	(.L_41 - .L_40)
.L_40:
        /*0524*/ 	.word	0x00000180
        /*0528*/ 	.word	0x00000001
        /*052c*/ 	.word	0x00000001


	//----- nvinfo : EIATTR_CRS_STACK_SIZE
	.align		4
.L_41:
        /*0530*/ 	.byte	0x04, 0x1e
        /*0532*/ 	.short	(.L_43 - .L_42)
.L_42:
        /*0534*/ 	.word	0x00000000


	//----- nvinfo : EIATTR_CBANK_PARAM_SIZE
	.align		4
.L_43:
        /*0538*/ 	.byte	0x03, 0x19
        /*053a*/ 	.short	0x0870


	//----- nvinfo : EIATTR_PARAM_CBANK
	.align		4
        /*053c*/ 	.byte	0x04, 0x0a
        /*053e*/ 	.short	(.L_45 - .L_44)
	.align		4
.L_44:
        /*0540*/ 	.word	index@(.nv.constant0._ZN7cutlass13device_kernelINS_4fmha6kernel28FmhaKernelTmaWarpSpecializedINS1_10collective30FmhaMainloopTmaWarpSpecializedINS_10bfloat16_tEffN4cute5tupleIJNS7_1CILi128EEENS9_ILi64EEENS9_ILi16EEEEEENS8_IJiNS9_ILi1EEENS8_IJiiEEEEEESG_SG_NS4_14ResidualFusionEJEEENS4_15FmhaFwdEpilogueIS6_fNS8_IJSB_SC_SB_EEEEENS2_23IndividualTileSchedulerEJEEEEEvNT_6ParamsE)
        /*0544*/ 	.short	0x0210
        /*0546*/ 	.short	0x0870


	//----- nvinfo : EIATTR_SW_WAR
	.align		4
.L_45:
        /*0548*/ 	.byte	0x04, 0x36
        /*054a*/ 	.short	(.L_47 - .L_46)
.L_46:
        /*054c*/ 	.word	0x00000008
.L_47:


//--------------------- .nv.callgraph             --------------------------
	.section	.nv.callgraph,"",@"SHT_CUDA_CALLGRAPH"
	.align	4
	.sectionentsize	8
	.align		4
        /*0000*/ 	.word	0x00000000
	.align		4
        /*0004*/ 	.word	0xffffffff
	.align		4
        /*0008*/ 	.word	index@(_ZN7cutlass13device_kernelINS_4fmha6kernel28FmhaKernelTmaWarpSpecializedINS1_10collective30FmhaMainloopTmaWarpSpecializedINS_10bfloat16_tEffN4cute5tupleIJNS7_1CILi128EEENS9_ILi64EEENS9_ILi16EEEEEENS8_IJiNS9_ILi1EEENS8_IJiiEEEEEESG_SG_NS4_14ResidualFusionEJEEENS4_15FmhaFwdEpilogueIS6_fNS8_IJSB_SC_SB_EEEEENS2_23IndividualTileSchedulerEJEEEEEvNT_6ParamsE)
	.align		4
        /*000c*/ 	.word	index@(__assertfail)
	.align		4
        /*0010*/ 	.word	0x00000000
	.align		4
        /*0014*/ 	.word	0xfffffffe
	.align		4
        /*0018*/ 	.word	0x00000000
	.align		4
        /*001c*/ 	.word	0xfffffffd
	.align		4
        /*0020*/ 	.word	0x00000000
	.align		4
        /*0024*/ 	.word	0xfffffffc


//--------------------- .nv.constant4             --------------------------
	.section	.nv.constant4,"a",@progbits
	.align	8
	.align		8
.nv.constant4:
        /*0000*/ 	.dword	__assertfail
	.align		8
        /*0008*/ 	.dword	__unnamed_1
	.align		8
        /*0010*/ 	.dword	_ZN39_INTERNAL_30467d59_4_k_cu_46a35a55_30444cuda3std3__45__cpo5beginE
	.align		8
        /*0018*/ 	.dword	_ZN39_INTERNAL_30467d59_4_k_cu_46a35a55_30444cuda3std3__45__cpo3endE
	.align		8
        /*0020*/ 	.dword	_ZN39_INTERNAL_30467d59_4_k_cu_46a35a55_30444cuda3std3__45__cpo6cbeginE
	.align		8
        /*0028*/ 	.dword	_ZN39_INTERNAL_30467d59_4_k_cu_46a35a55_30444cuda3std3__45__cpo4cendE
	.align		8
        /*0030*/ 	.dword	_ZN39_INTERNAL_30467d59_4_k_cu_46a35a55_30444cuda3std3__441_GLOBAL__N__30467d59_4_k_cu_46a35a55_30446ignoreE
	.align		8
        /*0038*/ 	.dword	_ZN39_INTERNAL_30467d59_4_k_cu_46a35a55_30444cuda3std3__419piecewise_constructE
	.align		8
        /*0040*/ 	.dword	_ZN39_INTERNAL_30467d59_4_k_cu_46a35a55_30444cuda3std3__48in_placeE
	.align		8
        /*0048*/ 	.dword	_ZN39_INTERNAL_30467d59_4_k_cu_46a35a55_30444cuda3std6ranges3__45__cpo4swapE
	.align		8
        /*0050*/ 	.dword	_ZN39_INTERNAL_30467d59_4_k_cu_46a35a55_30444cuda3std6ranges3__45__cpo9iter_moveE
	.align		8
        /*0058*/ 	.dword	_ZN39_INTERNAL_30467d59_4_k_cu_46a35a55_30444cute7productE
	.align		8
        /*0060*/ 	.dword	_ZN39_INTERNAL_30467d59_4_k_cu_46a35a55_30444cute1_E
	.align		8
        /*0068*/ 	.dword	$str$24
	.align		8
        /*0070*/ 	.dword	$str$25


//--------------------- .text._ZN7cutlass13device_kernelINS_4fmha6kernel28FmhaKernelTmaWarpSpecializedINS1_10collective30FmhaMainloopTmaWarpSpecializedINS_10bfloat16_tEffN4cute5tupleIJNS7_1CILi128EEENS9_ILi64EEENS9_ILi16EEEEEENS8_IJiNS9_ILi1EEENS8_IJiiEEEEEESG_SG_NS4_14ResidualFusionEJEEENS4_15FmhaFwdEpilogueIS6_fNS8_IJSB_SC_SB_EEEEENS2_23IndividualTileSchedulerEJEEEEEvNT_6ParamsE --------------------------
	.section	.text._ZN7cutlass13device_kernelINS_4fmha6kernel28FmhaKernelTmaWarpSpecializedINS1_10collective30FmhaMainloopTmaWarpSpecializedINS_10bfloat16_tEffN4cute5tupleIJNS7_1CILi128EEENS9_ILi64EEENS9_ILi16EEEEEENS8_IJiNS9_ILi1EEENS8_IJiiEEEEEESG_SG_NS4_14ResidualFusionEJEEENS4_15FmhaFwdEpilogueIS6_fNS8_IJSB_SC_SB_EEEEENS2_23IndividualTileSchedulerEJEEEEEvNT_6ParamsE,"ax",@progbits
	.align	128
.text._ZN7cutlass13device_kernelINS_4fmha6kernel28FmhaKernelTmaWarpSpecializedINS1_10collective30FmhaMainloopTmaWarpSpecializedINS_10bfloat16_tEffN4cute5tupleIJNS7_1CILi128EEENS9_ILi64EEENS9_ILi16EEEEEENS8_IJiNS9_ILi1EEENS8_IJiiEEEEEESG_SG_NS4_14ResidualFusionEJEEENS4_15FmhaFwdEpilogueIS6_fNS8_IJSB_SC_SB_EEEEENS2_23IndividualTileSchedulerEJEEEEEvNT_6ParamsE:
        .type           _ZN7cutlass13device_kernelINS_4fmha6kernel28FmhaKernelTmaWarpSpecializedINS1_10collective30FmhaMainloopTmaWarpSpecializedINS_10bfloat16_tEffN4cute5tupleIJNS7_1CILi128EEENS9_ILi64EEENS9_ILi16EEEEEENS8_IJiNS9_ILi1EEENS8_IJiiEEEEEESG_SG_NS4_14ResidualFusionEJEEENS4_15FmhaFwdEpilogueIS6_fNS8_IJSB_SC_SB_EEEEENS2_23IndividualTileSchedulerEJEEEEEvNT_6ParamsE,@function
        .size           _ZN7cutlass13device_kernelINS_4fmha6kernel28FmhaKernelTmaWarpSpecializedINS1_10collective30FmhaMainloopTmaWarpSpecializedINS_10bfloat16_tEffN4cute5tupleIJNS7_1CILi128EEENS9_ILi64EEENS9_ILi16EEEEEENS8_IJiNS9_ILi1EEENS8_IJiiEEEEEESG_SG_NS4_14ResidualFusionEJEEENS4_15FmhaFwdEpilogueIS6_fNS8_IJSB_SC_SB_EEEEENS2_23IndividualTileSchedulerEJEEEEEvNT_6ParamsE,(.L_x_117 - _ZN7cutlass13device_kernelINS_4fmha6kernel28FmhaKernelTmaWarpSpecializedINS1_10collective30FmhaMainloopTmaWarpSpecializedINS_10bfloat16_tEffN4cute5tupleIJNS7_1CILi128EEENS9_ILi64EEENS9_ILi16EEEEEENS8_IJiNS9_ILi1EEENS8_IJiiEEEEEESG_SG_NS4_14ResidualFusionEJEEENS4_15FmhaFwdEpilogueIS6_fNS8_IJSB_SC_SB_EEEEENS2_23IndividualTileSchedulerEJEEEEEvNT_6ParamsE)
        .other          _ZN7cutlass13device_kernelINS_4fmha6kernel28FmhaKernelTmaWarpSpecializedINS1_10collective30FmhaMainloopTmaWarpSpecializedINS_10bfloat16_tEffN4cute5tupleIJNS7_1CILi128EEENS9_ILi64EEENS9_ILi16EEEEEENS8_IJiNS9_ILi1EEENS8_IJiiEEEEEESG_SG_NS4_14ResidualFusionEJEEENS4_15FmhaFwdEpilogueIS6_fNS8_IJSB_SC_SB_EEEEENS2_23IndividualTileSchedulerEJEEEEEvNT_6ParamsE,@"STO_CUDA_ENTRY STV_DEFAULT"
_ZN7cutlass13device_kernelINS_4fmha6kernel28FmhaKernelTmaWarpSpecializedINS1_10collective30FmhaMainloopTmaWarpSpecializedINS_10bfloat16_tEffN4cute5tupleIJNS7_1CILi128EEENS9_ILi64EEENS9_ILi16EEEEEENS8_IJiNS9_ILi1EEENS8_IJiiEEEEEESG_SG_NS4_14ResidualFusionEJEEENS4_15FmhaFwdEpilogueIS6_fNS8_IJSB_SC_SB_EEEEENS2_23IndividualTileSchedulerEJEEEEEvNT_6ParamsE:
[----:B------:R-:W1:Y:S01]  /*0000*/  LDC R1, c[0x0][0x28] ;  /* 0x00000a00ff017b82 */ /* 0x000e620000000800 */
[----:B------:R-:W2:Y:S01]  /*0010*/  S2R R0, SR_TID.X ;  /* 0x0000000000007919 */ /* 0x000ea20000002100 */
[----:B------:R-:W-:Y:S01]  /*0020*/  ELECT P1, URZ, PT ;  /* 0x00000000003f782f */ /* 0x000fe20003820000 */
[----:B------:R-:W-:Y:S01]  /*0030*/  BSSY B0, `(.L_x_0) ;  /* 0x0000017000007945 */ /* 0x000fe20003800000 */
[----:B--2---:R-:W-:-:S05]  /*0040*/  SHF.R.U32.HI R2, RZ, 0x5, R0 ;  /* 0x00000005ff027819 */ /* 0x004fca0000011600 */
[----:B------:R-:W2:Y:S02]  /*0050*/  SHFL.IDX PT, R3, R2, RZ, 0x1f ;  /* 0x00001fff02037589 */ /* 0x000ea400000e0000 */
[----:B--2---:R-:W-:Y:S02]  /*0060*/  R2UR UR4, R3 ;  /* 0x00000000030472ca */ /* 0x004fe400000e0000 */
[----:B------:R-:W-:-:S06]  /*0070*/  SHF.R.U32.HI R3, RZ, 0x7, R0 ;  /* 0x00000007ff037819 */ /* 0x000fcc0000011600 */
[----:B------:R-:W2:Y:S05]  /*0080*/  SHFL.IDX PT, R3, R3, RZ, 0x1f ;  /* 0x00001fff03037589 */ /* 0x000eaa00000e0000 */
[----:B------:R-:W-:Y:S02]  /*0090*/  USHF.R.S32.HI UR5, URZ, 0x1f, UR4 ;  /* 0x0000001f3f057899 */ /* 0x000fe40008011404 */
[----:B------:R-:W-:Y:S02]  /*00a0*/  ISETP.NE.OR P0, PT, RZ, UR4, !P1 ;  /* 0x00000004ff007c0c */ /* 0x000fe4000cf05670 */
[----:B------:R-:W-:-:S04]  /*00b0*/  ULEA.HI UR5, UR5, UR4, URZ, 0x2 ;  /* 0x0000000405057291 */ /* 0x000fc8000f8f103f */
[----:B------:R-:W-:-:S04]  /*00c0*/  ULOP3.LUT UR5, UR5, 0xfffffffc, URZ, 0xc0, !UPT ;  /* 0xfffffffc05057892 */ /* 0x000fc8000f8ec03f */
[----:B------:R-:W-:-:S03]  /*00d0*/  UIADD3 UR10, UR4, -UR5, URZ ;  /* 0x80000005040a7290 */ /* 0x000fc6000fffe03f */
[----:B-1----:R-:W-:Y:S09]  /*00e0*/  @P0 BRA `(.L_x_1) ;  /* 0x00000000002c0947 */ /* 0x002ff20003800000 */
[----:B------:R-:W-:Y:S02]  /*00f0*/  ULDC.64 UR4, c[0x0][0x198] ;  /* 0x0000660000047ab9 */ /* 0x000fe40000000a00 */
[----:B------:R-:W-:Y:S02]  /*0100*/  UIADD3 UR6, UP0, UR4, 0xf0, URZ ;  /* 0x000000f004067890 */ /* 0x000fe4000ff1e03f */
[----:B------:R-:W-:Y:S02]  /*0110*/  UIADD3 UR8, UP1, UR4, 0x1f0, URZ ;  /* 0x000001f004087890 */ /* 0x000fe4000ff3e03f */
[----:B------:R-:W-:Y:S02]  /*0120*/  UIADD3 UR4, UP2, UR4, 0x2f0, URZ ;  /* 0x000002f004047890 */ /* 0x000fe4000ff5e03f */
[----:B------:R-:W-:Y:S02]  /*0130*/  UIADD3.X UR7, URZ, UR5, URZ, UP0, !UPT ;  /* 0x000000053f077290 */ /* 0x000fe400087fe43f */
[----:B------:R-:W-:-:S02]  /*0140*/  UIADD3.X UR9, URZ, UR5, URZ, UP1, !UPT ;  /* 0x000000053f097290 */ /* 0x000fc40008ffe43f */
[----:B------:R-:W-:-:S05]  /*0150*/  UIADD3.X UR5, URZ, UR5, URZ, UP2, !UPT ;  /* 0x000000053f057290 */ /* 0x000fca00097fe43f */
[----:B------:R1:W-:Y:S02]  /*0160*/  UTMACCTL.PF [UR6] ;  /* 0x00000000060079b9 */ /* 0x0003e40008040000 */
[----:B------:R1:W-:Y:S02]  /*0170*/  UTMACCTL.PF [UR8] ;  /* 0x00000000080079b9 */ /* 0x0003e40008040000 */
[----:B------:R1:W-:Y:S02]  /*0180*/  UTMACCTL.PF [UR4] ;  /* 0x00000000040079b9 */ /* 0x0003e40008040000 */
[----:B-1----:R-:W-:Y:S01]  /*0190*/  NOP ;  /* 0x0000000000007918 */ /* 0x002fe20000000000 */
.L_x_1:
[----:B------:R-:W-:Y:S05]  /*01a0*/  BSYNC B0 ;  /* 0x0000000000007941 */ /* 0x000fea0003800000 */
.L_x_0:
[----:B------:R-:W1:Y:S01]  /*01b0*/  SHFL.IDX PT, R4, R2, RZ, 0x1f ;  /* 0x00001fff02047589 */ /* 0x000e6200000e0000 */
[----:B--2---:R-:W-:Y:S01]  /*01c0*/  R2UR UR36, R3 ;  /* 0x00000000032472ca */ /* 0x004fe200000e0000 */
[----:B------:R-:W-:-:S12]  /*01d0*/  UISETP.NE.AND UP0, UPT, UR10, 0x1, UPT ;  /* 0x000000010a00788c */ /* 0x000fd8000bf05270 */
[----:B------:R-:W-:Y:S02]  /*01e0*/  UIADD3 UR7, UR36, -0x1, URZ ;  /* 0xffffffff24077890 */ /* 0x000fe4000fffe03f */
[----:B------:R-:W-:Y:S02]  /*01f0*/  UISETP.EQ.AND UP2, UPT, UR36, URZ, !UP0 ;  /* 0x0000003f2400728c */ /* 0x000fe4000c742270 */
[----:B------:R-:W-:Y:S02]  /*0200*/  UISETP.GE.U32.AND UP1, UPT, UR7, 0x4, UPT ;  /* 0x000000040700788c */ /* 0x000fe4000bf26070 */
[----:B------:R-:W-:Y:S01]  /*0210*/  USEL UR6, URZ, 0x1, !UP2 ;  /* 0x000000013f067887 */ /* 0x000fe2000d000000 */
[----:B-1----:R-:W-:-:S03]  /*0220*/  ISETP.NE.AND P0, PT, R4, RZ, PT ;  /* 0x000000ff0400720c */ /* 0x002fc60003f05270 */
[----:B------:R-:W-:-:S10]  /*0230*/  USEL UR6, UR6, 0x2, UP1 ;  /* 0x0000000206067887 */ /* 0x000fd40008800000 */
[----:B------:R-:W-:Y:S05]  /*0240*/  @P0 BRA `(.L_x_2) ;  /* 0x0000000000480947 */ /* 0x000fea0003800000 */
[----:B------:R-:W1:Y:S01]  /*0250*/  S2UR UR11, SR_CgaCtaId ;  /* 0x00000000000b79c3 */ /* 0x000e620000008800 */
[----:B------:R-:W-:Y:S01]  /*0260*/  UMOV UR4, 0x400 ;  /* 0x0000040000047882 */ /* 0x000fe20000000000 */
[----:B------:R-:W-:Y:S01]  /*0270*/  UMOV UR5, 0x1 ;  /* 0x0000000100057882 */ /* 0x000fe20000000000 */
[----:B------:R-:W-:Y:S01]  /*0280*/  UMOV UR8, 0x80 ;  /* 0x0000008000087882 */ /* 0x000fe20000000000 */
[----:B------:R-:W-:Y:S01]  /*0290*/  ELECT P0, URZ, PT ;  /* 0x00000000003f782f */ /* 0x000fe20003800000 */
[----:B------:R-:W-:-:S04]  /*02a0*/  UIADD3 UR8, -UR8, 0x100000, URZ ;  /* 0x0010000008087890 */ /* 0x000fc8000fffe13f */
[----:B------:R-:W-:Y:S02]  /*02b0*/  USHF.L.U32 UR9, UR8, 0xb, URZ ;  /* 0x0000000b08097899 */ /* 0x000fe4000800063f */
[----:B------:R-:W-:Y:S02]  /*02c0*/  USHF.L.U32 UR8, UR8, 0x1, URZ ;  /* 0x0000000108087899 */ /* 0x000fe4000800063f */
[----:B-1----:R-:W-:Y:S02]  /*02d0*/  ULEA UR11, UR11, UR4, 0x18 ;  /* 0x000000040b0b7291 */ /* 0x002fe4000f8ec03f */
[----:B------:R-:W-:-:S04]  /*02e0*/  UIADD3 UR4, -UR5, 0x100000, URZ ;  /* 0x0010000005047890 */ /* 0x000fc8000fffe13f */
[----:B------:R-:W-:Y:S02]  /*02f0*/  USHF.L.U32 UR5, UR4, 0xb, URZ ;  /* 0x0000000b04057899 */ /* 0x000fe4000800063f */
[----:B------:R-:W-:Y:S01]  /*0300*/  USHF.L.U32 UR4, UR4, 0x1, URZ ;  /* 0x0000000104047899 */ /* 0x000fe2000800063f */
[----:B------:R-:W1:Y:S11]  /*0310*/  FENCE.VIEW.ASYNC.S ;  /* 0x00000000000073c6 */ /* 0x000e760000000000 */
[----:B-1----:R1:W2:Y:S01]  /*0320*/  SYNCS.EXCH.64 URZ, [UR11+0x3850], UR4 ;  /* 0x003850040b3f75b2 */ /* 0x0022a20008000100 */
[----:B------:R1:W3:Y:S01]  /*0330*/  SYNCS.EXCH.64 URZ, [UR11+0x3860], UR8 ;  /* 0x003860080b3f75b2 */ /* 0x0002e20008000100 */
[----:B------:R1:W4:Y:S01]  /*0340*/  SYNCS.EXCH.64 URZ, [UR11+0x3858], UR4 ;  /* 0x003858040b3f75b2 */ /* 0x0003220008000100 */
[----:B------:R1:W1:Y:S01]  /*0350*/  SYNCS.EXCH.64 URZ, [UR11+0x3868], UR8 ;  /* 0x003868080b3f75b2 */ /* 0x0002620008000100 */
[----:B------:R-:W-:Y:S01]  /*0360*/  NOP ;  /* 0x0000000000007918 */ /* 0x000fe20000000000 */
.L_x_2:
[----:B------:R-:W5:Y:S01]  /*0370*/  SHFL.IDX PT, R3, R2, RZ, 0x1f ;  /* 0x00001fff02037589 */ /* 0x000f6200000e0000 */
[----:B------:R-:W-:Y:S01]  /*0380*/  NOP ;  /* 0x0000000000007918 */ /* 0x000fe20000000000 */
[----:B-----5:R-:W-:-:S13]  /*0390*/  ISETP.NE.AND P0, PT, R3, RZ, PT ;  /* 0x000000ff0300720c */ /* 0x020fda0003f05270 */
[----:B------:R-:W-:Y:S05]  /*03a0*/  @P0 BRA `(.L_x_3) ;  /* 0x0000000000600947 */ /* 0x000fea0003800000 */
[----:B-1----:R-:W1:Y:S01]  /*03b0*/  S2UR UR5, SR_CgaCtaId ;  /* 0x00000000000579c3 */ /* 0x002e620000008800 */
[----:B------:R-:W-:Y:S01]  /*03c0*/  UMOV UR4, 0x400 ;  /* 0x0000040000047882 */ /* 0x000fe20000000000 */
[----:B------:R-:W-:Y:S01]  /*03d0*/  UMOV UR8, 0x1 ;  /* 0x0000000100087882 */ /* 0x000fe20000000000 */
[----:B------:R-:W-:Y:S01]  /*03e0*/  UMOV UR12, 0x100 ;  /* 0x00000100000c7882 */ /* 0x000fe20000000000 */
[----:B------:R-:W-:-:S04]  /*03f0*/  UIADD3 UR8, -UR8, 0x100000, URZ ;  /* 0x0010000008087890 */ /* 0x000fc8000fffe13f */
[----:B------:R-:W-:Y:S02]  /*0400*/  USHF.L.U32 UR9, UR8, 0xb, URZ ;  /* 0x0000000b08097899 */ /* 0x000fe4000800063f */
[----:B------:R-:W-:Y:S01]  /*0410*/  USHF.L.U32 UR8, UR8, 0x1, URZ ;  /* 0x0000000108087899 */ /* 0x000fe2000800063f */
[----:B------:R-:W-:Y:S01]  /*0420*/  ELECT P0, URZ, PT ;  /* 0x00000000003f782f */ /* 0x000fe20003800000 */
[----:B-1----:R-:W-:Y:S02]  /*0430*/  ULEA UR11, UR5, UR4, 0x18 ;  /* 0x00000004050b7291 */ /* 0x002fe4000f8ec03f */
[----:B------:R-:W-:-:S04]  /*0440*/  UIADD3 UR4, -UR12, 0x100000, URZ ;  /* 0x001000000c047890 */ /* 0x000fc8000fffe13f */
[----:B------:R-:W-:Y:S02]  /*0450*/  USHF.L.U32 UR5, UR4, 0xb, URZ ;  /* 0x0000000b04057899 */ /* 0x000fe4000800063f */
[----:B------:R-:W-:Y:S01]  /*0460*/  USHF.L.U32 UR4, UR4, 0x1, URZ ;  /* 0x0000000104047899 */ /* 0x000fe2000800063f */
[----:B------:R-:W1:Y:S03]  /*0470*/  FENCE.VIEW.ASYNC.S ;  /* 0x00000000000073c6 */ /* 0x000e660000000000 */
[----:B-1----:R1:W1:Y:S08]  /*0480*/  SYNCS.EXCH.64 URZ, [UR11+0x3800], UR8 ;  /* 0x003800080b3f75b2 */ /* 0x0022700008000100 */
[----:B------:R1:W1:Y:S01]  /*0490*/  SYNCS.EXCH.64 URZ, [UR11+0x3828], UR4 ;  /* 0x003828040b3f75b2 */ /* 0x0002620008000100 */
        /* <DEDUP_REMOVED lines=8> */
[----:B------:R-:W-:Y:S01]  /*0520*/  NOP ;  /* 0x0000000000007918 */ /* 0x000fe20000000000 */
.L_x_3:
        /* <DEDUP_REMOVED lines=21> */
[----:B------:R-:W-:Y:S01]  /*0680*/  NOP ;  /* 0x0000000000007918 */ /* 0x000fe20000000000 */
.L_x_4:
[----:B------:R-:W5:Y:S01]  /*0690*/  SHFL.IDX PT, R3, R2, RZ, 0x1f ;  /* 0x00001fff02037589 */ /* 0x000f6200000e0000 */
[----:B------:R-:W-:Y:S01]  /*06a0*/  ELECT P0, URZ, PT ;  /* 0x00000000003f782f */ /* 0x000fe20003800000 */
[----:B------:R-:W-:Y:S01]  /*06b0*/  NOP ;  /* 0x0000000000007918 */ /* 0x000fe20000000000 */
[----:B-1----:R-:W-:Y:S02]  /*06c0*/  UMOV UR4, 0x80 ;  /* 0x0000008000047882 */ /* 0x002fe40000000000 */
[C---:B-----5:R-:W-:Y:S02]  /*06d0*/  ISETP.NE.OR P0, PT, R3.reuse, RZ, !P0 ;  /* 0x000000ff0300720c */ /* 0x060fe40004705670 */
[----:B------:R-:W-:-:S11]  /*06e0*/  ISETP.NE.AND P2, PT, R3, RZ, PT ;  /* 0x000000ff0300720c */ /* 0x000fd60003f45270 */
[----:B------:R-:W-:Y:S01]  /*06f0*/  VOTEU.ALL UP2, P0 ;  /* 0x00000000003f7886 */ /* 0x000fe20000040000 */
[----:B------:R-:W-:Y:S01]  /*0700*/  VOTEU.ALL UP3, P0 ;  /* 0x00000000003f7886 */ /* 0x000fe20000060000 */
[----:B------:R-:W-:Y:S01]  /*0710*/  VOTEU.ALL UP4, P0 ;  /* 0x00000000003f7886 */ /* 0x000fe20000080000 */
[----:B------:R-:W-:Y:S02]  /*0720*/  VOTEU.ALL UP5, P0 ;  /* 0x00000000003f7886 */ /* 0x000fe400000a0000 */
[----:B------:R-:W1:Y:S01]  /*0730*/  @!UP2 S2UR UR9, SR_CgaCtaId ;  /* 0x000000000009a9c3 */ /* 0x000e620000008800 */
[----:B------:R-:W-:Y:S01]  /*0740*/  @!UP2 UMOV UR8, 0x400 ;  /* 0x000004000008a882 */ /* 0x000fe20000000000 */
[----:B------:R-:W-:-:S04]  /*0750*/  @!UP2 UIADD3 UR4, -UR4, 0x100000, URZ ;  /* 0x001000000404a890 */ /* 0x000fc8000fffe13f */
[----:B------:R-:W-:Y:S02]  /*0760*/  @!UP2 USHF.L.U32 UR5, UR4, 0xb, URZ ;  /* 0x0000000b0405a899 */ /* 0x000fe4000800063f */
[----:B------:R-:W-:Y:S02]  /*0770*/  @!UP2 USHF.L.U32 UR4, UR4, 0x1, URZ ;  /* 0x000000010404a899 */ /* 0x000fe4000800063f */
[----:B-1----:R-:W-:Y:S01]  /*0780*/  @!UP2 ULEA UR8, UR9, UR8, 0x18 ;  /* 0x000000080908a291 */ /* 0x002fe2000f8ec03f */
[----:B------:R-:W-:Y:S01]  /*0790*/  VOTEU.ALL UP2, P0 ;  /* 0x00000000003f7886 */ /* 0x000fe20000040000 */
[----:B------:R-:W1:Y:S10]  /*07a0*/  FENCE.VIEW.ASYNC.S ;  /* 0x00000000000073c6 */ /* 0x000e740000000000 */
[----:B-1----:R1:W1:Y:S01]  /*07b0*/  @!UP2 SYNCS.EXCH.64 URZ, [UR8+0x3890], UR4 ;  /* 0x00389004083fa5b2 */ /* 0x0022620008000100 */
[----:B------:R1:W1:Y:S01]  /*07c0*/  @!UP3 SYNCS.EXCH.64 URZ, [UR8+0x3898], UR4 ;  /* 0x00389804083fb5b2 */ /* 0x0002620008000100 */
[----:B------:R1:W1:Y:S01]  /*07d0*/  @!UP4 SYNCS.EXCH.64 URZ, [UR8+0x38a0], UR4 ;  /* 0x0038a004083fc5b2 */ /* 0x0002620008000100 */
[----:B------:R1:W1:Y:S01]  /*07e0*/  @!UP5 SYNCS.EXCH.64 URZ, [UR8+0x38a8], UR4 ;  /* 0x0038a804083fd5b2 */ /* 0x0002620008000100 */
[----:B------:R-:W-:Y:S01]  /*07f0*/  NOP ;  /* 0x0000000000007918 */ /* 0x000fe20000000000 */
[----:B------:R-:W-:Y:S05]  /*0800*/  @P2 BRA `(.L_x_5) ;  /* 0x0000000000402947 */ /* 0x000fea0003800000 */
[----:B-1----:R-:W1:Y:S01]  /*0810*/  S2UR UR5, SR_CgaCtaId ;  /* 0x00000000000579c3 */ /* 0x002e620000008800 */
[----:B------:R-:W-:Y:S01]  /*0820*/  UMOV UR4, 0x400 ;  /* 0x0000040000047882 */ /* 0x000fe20000000000 */
[----:B------:R-:W-:Y:S01]  /*0830*/  UMOV UR8, 0x20 ;  /* 0x0000002000087882 */ /* 0x000fe20000000000 */
[----:B------:R-:W-:Y:S01]  /*0840*/  UMOV UR9, 0x80 ;  /* 0x0000008000097882 */ /* 0x000fe20000000000 */
[----:B------:R-:W-:Y:S01]  /*0850*/  ELECT P0, URZ, PT ;  /* 0x00000000003f782f */ /* 0x000fe20003800000 */
[----:B-1----:R-:W-:Y:S02]  /*0860*/  ULEA UR11, UR5, UR4, 0x18 ;  /* 0x00000004050b7291 */ /* 0x002fe4000f8ec03f */
[----:B------:R-:W-:-:S04]  /*0870*/  UIADD3 UR4, -UR8, 0x100000, URZ ;  /* 0x0010000008047890 */ /* 0x000fc8000fffe13f */
[----:B------:R-:W-:Y:S02]  /*0880*/  USHF.L.U32 UR5, UR4, 0xb, URZ ;  /* 0x0000000b04057899 */ /* 0x000fe4000800063f */
[----:B------:R-:W-:Y:S02]  /*0890*/  USHF.L.U32 UR4, UR4, 0x1, URZ ;  /* 0x0000000104047899 */ /* 0x000fe4000800063f */
[----:B------:R-:W-:-:S04]  /*08a0*/  UIADD3 UR8, -UR9, 0x100000, URZ ;  /* 0x0010000009087890 */ /* 0x000fc8000fffe13f */
[----:B------:R-:W-:Y:S02]  /*08b0*/  USHF.L.U32 UR9, UR8, 0xb, URZ ;  /* 0x0000000b08097899 */ /* 0x000fe4000800063f */
[----:B------:R-:W-:Y:S01]  /*08c0*/  USHF.L.U32 UR8, UR8, 0x1, URZ ;  /* 0x0000000108087899 */ /* 0x000fe2000800063f */
[----:B------:R-:W1:Y:S03]  /*08d0*/  FENCE.VIEW.ASYNC.S ;  /* 0x00000000000073c6 */ /* 0x000e660000000000 */
[----:B-1----:R1:W1:Y:S08]  /*08e0*/  SYNCS.EXCH.64 URZ, [UR11+0x38c0], UR4 ;  /* 0x0038c0040b3f75b2 */ /* 0x0022700008000100 */
[----:B------:R1:W1:Y:S01]  /*08f0*/  SYNCS.EXCH.64 URZ, [UR11+0x38c8], UR8 ;  /* 0x0038c8080b3f75b2 */ /* 0x0002620008000100 */
[----:B------:R-:W-:Y:S01]  /*0900*/  NOP ;  /* 0x0000000000007918 */ /* 0x000fe20000000000 */
.L_x_5:
[----:B------:R-:W-:Y:S01]  /*0910*/  ISETP.NE.AND P0, PT, RZ, UR36, PT ;  /* 0x00000024ff007c0c */ /* 0x000fe2000bf05270 */
[----:B------:R-:W-:Y:S01]  /*0920*/  IMAD.U32 R2, RZ, RZ, UR10 ;  /* 0x0000000aff027e24 */ /* 0x000fe2000f8e00ff */
[----:B------:R-:W-:Y:S01]  /*0930*/  NOP ;  /* 0x0000000000007918 */ /* 0x000fe20000000000 */
[----:B-1234-:R-:W-:Y:S03]  /*0940*/  BAR.SYNC.DEFER_BLOCKING 0x0 ;  /* 0x0000000000007b1d */ /* 0x01efe60000010000 */
[----:B------:R-:W-:-:S07]  /*0950*/  ISETP.EQ.AND P2, PT, R2, 0x1, P1 ;  /* 0x000000010200780c */ /* 0x000fce0000f42270 */
[----:B------:R-:W-:Y:S06]  /*0960*/  @!P0 BRA `(.L_x_6) ;  /* 0x0000005c00188947 */ /* 0x000fec0003800000 */
[----:B------:R-:W-:-:S06]  /*0970*/  UISETP.GT.U32.AND UP2, UPT, UR7, 0x3, UPT ;  /* 0x000000030700788c */ /* 0x000fcc000bf44070 */
[----:B------:R-:W-:-:S13]  /*0980*/  PLOP3.LUT P0, PT, PT, PT, UP2, 0x80, 0x0 ;  /* 0x000000000000781c */ /* 0x000fda0003f0f028 */
[----:B------:R-:W-:Y:S05]  /*0990*/  @P0 EXIT ;  /* 0x000000000000094d */ /* 0x000fea0003800000 */
.L_x_7:
[----:B------:R-:W-:-:S08]  /*09a0*/  NOP ;  /* 0x0000000000007918 */ /* 0x000fd00000000000 */
[----:B------:R-:W1:Y:S02]  /*09b0*/  USETMAXREG.TRY_ALLOC.CTAPOOL UP2, 0xf0 ;  /* 0x000000f0000079c8 */ /* 0x000e640008040600 */
[----:B-1----:R-:W-:-:S13]  /*09c0*/  PLOP3.LUT P0, PT, PT, PT, UP2, 0x80, 0x0 ;  /* 0x000000000000781c */ /* 0x002fda0003f0f028 */
[----:B------:R-:W-:Y:S05]  /*09d0*/  @!P0 BRA `(.L_x_7) ;  /* 0xfffffffc00f08947 */ /* 0x000fea000383ffff */
[----:B------:R-:W-:Y:S01]  /*09e0*/  UISETP.NE.AND UP2, UPT, UR36, 0x1, UPT ;  /* 0x000000012400788c */ /* 0x000fe2000bf45270 */
[----:B------:R-:W1:Y:S01]  /*09f0*/  S2UR UR42, SR_CTAID.X ;  /* 0x00000000002a79c3 */ /* 0x000e620000002500 */
[----:B------:R-:W-:Y:S01]  /*0a00*/  UMOV UR4, URZ ;  /* 0x0000003f00047c82 */ /* 0x000fe20008000000 */
[----:B------:R-:W-:-:S03]  /*0a10*/  UMOV UR5, URZ ;  /* 0x0000003f00057c82 */ /* 0x000fc60008000000 */
[----:B------:R-:W-:-:S13]  /*0a20*/  PLOP3.LUT P0, PT, PT, PT, UP2, 0x80, 0x0 ;  /* 0x000000000000781c */ /* 0x000fda0003f0f028 */
[----:B------:R-:W-:Y:S05]  /*0a30*/  @!P0 BRA `(.L_x_8) ;  /* 0x00000000003c8947 */ /* 0x000fea0003800000 */
[----:B------:R-:W-:Y:S01]  /*0a40*/  UISETP.NE.AND UP2, UPT, UR36, 0x2, UPT ;  /* 0x000000022400788c */ /* 0x000fe2000bf45270 */
[----:B------:R-:W-:-:S05]  /*0a50*/  UMOV UR5, 0x1 ;  /* 0x0000000100057882 */ /* 0x000fca0000000000 */
[----:B------:R-:W-:-:S13]  /*0a60*/  PLOP3.LUT P1, PT, PT, PT, UP2, 0x80, 0x0 ;  /* 0x000000000000781c */ /* 0x000fda0003f2f028 */
[----:B------:R-:W-:Y:S05]  /*0a70*/  @!P1 BRA `(.L_x_8) ;  /* 0x00000000002c9947 */ /* 0x000fea0003800000 */
[----:B------:R-:W-:-:S06]  /*0a80*/  UISETP.NE.AND UP2, UPT, UR36, 0x3, UPT ;  /* 0x000000032400788c */ /* 0x000fcc000bf45270 */
[----:B------:R-:W-:-:S13]  /*0a90*/  PLOP3.LUT P1, PT, PT, PT, UP2, 0x80, 0x0 ;  /* 0x000000000000781c */ /* 0x000fda0003f2f028 */
[----:B------:R-:W-:Y:S05]  /*0aa0*/  @!P1 BRA `(.L_x_9) ;  /* 0x0000000000189947 */ /* 0x000fea0003800000 */
[----:B------:R-:W-:-:S11]  /*0ab0*/  UISETP.NE.AND UP2, UPT, UR36, 0x4, UPT ;  /* 0x000000042400788c */ /* 0x000fd6000bf45270 */
[----:B------:R-:W-:Y:S01]  /*0ac0*/  @!UP2 UMOV UR4, 0x1 ;  /* 0x000000010004a882 */ /* 0x000fe20000000000 */
[----:B------:R-:W-:Y:S01]  /*0ad0*/  @!UP2 UMOV UR5, 0x1 ;  /* 0x000000010005a882 */ /* 0x000fe20000000000 */
[----:B------:R-:W-:Y:S01]  /*0ae0*/  @UP2 UMOV UR4, URZ ;  /* 0x0000003f00042c82 */ /* 0x000fe20008000000 */
[----:B------:R-:W-:Y:S01]  /*0af0*/  @UP2 UMOV UR5, URZ ;  /* 0x0000003f00052c82 */ /* 0x000fe20008000000 */
[----:B------:R-:W-:Y:S05]  /*0b00*/  BRA `(.L_x_8) ;  /* 0x0000000000087947 */ /* 0x000fea0003800000 */
.L_x_9:
[----:B------:R-:W-:Y:S01]  /*0b10*/  UMOV UR4, 0x1 ;  /* 0x0000000100047882 */ /* 0x000fe20000000000 */
[----:B------:R-:W-:-:S05]  /*0b20*/  UMOV UR5, URZ ;  /* 0x0000003f00057c82 */ /* 0x000fca0008000000 */
.L_x_8:
[----:B------:R-:W-:Y:S05]  /*0b30*/  @!P0 BRA `(.L_x_10) ;  /* 0x00000000003c8947 */ /* 0x000fea0003800000 */
[----:B------:R-:W-:-:S06]  /*0b40*/  UISETP.NE.AND UP2, UPT, UR36, 0x2, UPT ;  /* 0x000000022400788c */ /* 0x000fcc000bf45270 */
[----:B------:R-:W-:-:S13]  /*0b50*/  PLOP3.LUT P0, PT, PT, PT, UP2, 0x80, 0x0 ;  /* 0x000000000000781c */ /* 0x000fda0003f0f028 */
[----:B------:R-:W-:Y:S05]  /*0b60*/  @!P0 BRA `(.L_x_11) ;  /* 0x0000000000288947 */ /* 0x000fea0003800000 */
[----:B------:R-:W-:-:S06]  /*0b70*/  UISETP.NE.AND UP2, UPT, UR36, 0x3, UPT ;  /* 0x000000032400788c */ /* 0x000fcc000bf45270 */
[----:B------:R-:W-:-:S13]  /*0b80*/  PLOP3.LUT P0, PT, PT, PT, UP2, 0x80, 0x0 ;  /* 0x000000000000781c */ /* 0x000fda0003f0f028 */
[----:B------:R-:W-:Y:S05]  /*0b90*/  @!P0 BRA `(.L_x_12) ;  /* 0x0000000000148947 */ /* 0x000fea0003800000 */
[----:B------:R-:W-:-:S06]  /*0ba0*/  UISETP.NE.AND UP2, UPT, UR36, 0x4, UPT ;  /* 0x000000042400788c */ /* 0x000fcc000bf45270 */
[----:B------:R-:W-:-:S13]  /*0bb0*/  PLOP3.LUT P0, PT, PT, PT, UP2, 0x80, 0x0 ;  /* 0x000000000000781c */ /* 0x000fda0003f0f028 */
[----:B------:R-:W-:Y:S05]  /*0bc0*/  @P0 BRA `(.L_x_13) ;  /* 0x00000000001c0947 */ /* 0x000fea0003800000 */
[----:B-1----:R-:W-:Y:S01]  /*0bd0*/  ULEA UR42, UR42, 0x3, 0x1 ;  /* 0x000000032a2a7891 */ /* 0x002fe2000f8e083f */
[----:B------:R-:W-:Y:S11]  /*0be0*/  BRA `(.L_x_13) ;  /* 0x0000000000147947 */ /* 0x000ff60003800000 */
.L_x_12:
[----:B-1----:R-:W-:Y:S01]  /*0bf0*/  ULEA UR42, UR42, 0x2, 0x1 ;  /* 0x000000022a2a7891 */ /* 0x002fe2000f8e083f */
[----:B------:R-:W-:Y:S11]  /*0c00*/  BRA `(.L_x_13) ;  /* 0x00000000000c7947 */ /* 0x000ff60003800000 */
.L_x_11:
[----:B-1----:R-:W-:Y:S01]  /*0c10*/  ULEA UR42, UR42, 0x1, 0x1 ;  /* 0x000000012a2a7891 */ /* 0x002fe2000f8e083f */
[----:B------:R-:W-:Y:S11]  /*0c20*/  BRA `(.L_x_13) ;  /* 0x0000000000047947 */ /* 0x000ff60003800000 */
.L_x_10:
[----:B-1----:R-:W-:-:S12]  /*0c30*/  USHF.L.U32 UR42, UR42, 0x1, URZ ;  /* 0x000000012a2a7899 */ /* 0x002fd8000800063f */
.L_x_13:
[----:B------:R-:W-:-:S04]  /*0c40*/  ULOP3.LUT UR6, UR6, 0x1, URZ, 0xfc, !UPT ;  /* 0x0000000106067892 */ /* 0x000fc8000f8efc3f */
[----:B------:R-:W-:-:S06]  /*0c50*/  UISETP.NE.AND UP2, UPT, UR6, 0x3, UPT ;  /* 0x000000030600788c */ /* 0x000fcc000bf45270 */
[----:B------:R-:W-:-:S13]  /*0c60*/  PLOP3.LUT P0, PT, PT, PT, UP2, 0x80, 0x0 ;  /* 0x000000000000781c */ /* 0x000fda0003f0f028 */
[----:B------:R-:W-:Y:S05]  /*0c70*/  @!P0 BRA `(.L_x_14) ;  /* 0x0000000000048947 */ /* 0x000fea0003800000 */
[----:B-1----:R-:W-:Y:S01]  /*0c80*/  BPT.TRAP 0x1 ;  /* 0x000000040000795c */ /* 0x002fe20000300000 */
.L_x_14:
[----:B------:R-:W2:Y:S01]  /*0c90*/  S2UR UR6, SR_CgaCtaId ;  /* 0x00000000000679c3 */ /* 0x000ea20000008800 */
[----:B------:R-:W-:Y:S01]  /*0ca0*/  UMOV UR37, 0x400 ;  /* 0x0000040000257882 */ /* 0x000fe20000000000 */
[----:B------:R-:W-:Y:S01]  /*0cb0*/  IMAD.U32 R2, RZ, RZ, UR4 ;  /* 0x00000004ff027e24 */ /* 0x000fe2000f8e00ff */
[----:B------:R-:W-:-:S04]  /*0cc0*/  SHF.R.S32.HI R3, RZ, 0x1f, R0 ;  /* 0x0000001fff037819 */ /* 0x000fc80000011400 */
[----:B------:R-:W-:Y:S02]  /*0cd0*/  SHF.L.U32 R2, R2, 0x1f, RZ ;  /* 0x0000001f02027819 */ /* 0x000fe400000006ff */
[----:B------:R-:W-:-:S04]  /*0ce0*/  LEA.HI R3, R3, R0, RZ, 0x7 ;  /* 0x0000000003037211 */ /* 0x000fc800078f38ff */
[----:B------:R-:W-:-:S05]  /*0cf0*/  LOP3.LUT R3, R3, 0xffffff80, RZ, 0xc0, !PT ;  /* 0xffffff8003037812 */ /* 0x000fca00078ec0ff */
[----:B------:R-:W-:-:S05]  /*0d00*/  IMAD.IADD R3, R0, 0x1, -R3 ;  /* 0x0000000100037824 */ /* 0x000fca00078e0a03 */
[----:B------:R-:W-:Y:S01]  /*0d10*/  SHF.R.S32.HI R0, RZ, 0x1f, R3 ;  /* 0x0000001fff007819 */ /* 0x000fe20000011403 */
[----:B--2---:R-:W-:-:S03]  /*0d20*/  ULEA UR37, UR6, UR37, 0x18 ;  /* 0x0000002506257291 */ /* 0x004fc6000f8ec03f */
[----:B------:R-:W-:Y:S01]  /*0d30*/  LEA.HI R0, R0, R3, RZ, 0x2 ;  /* 0x0000000300007211 */ /* 0x000fe200078f10ff */
[----:B------:R-:W-:-:S03]  /*0d40*/  ULEA UR6, UR5, UR37, 0x3 ;  /* 0x0000002505067291 */ /* 0x000fc6000f8e183f */
[----:B------:R-:W-:-:S05]  /*0d50*/  LOP3.LUT R0, R0, 0x7ffffffc, RZ, 0xc0, !PT ;  /* 0x7ffffffc00007812 */ /* 0x000fca00078ec0ff */
[----:B------:R-:W-:Y:S01]  /*0d60*/  IMAD.IADD R0, R3, 0x1, -R0 ;  /* 0x0000000103007824 */ /* 0x000fe200078e0a00 */
[----:B------:R-:W2:Y:S02]  /*0d70*/  SYNCS.PHASECHK.TRANS64.TRYWAIT P1, [UR6+0x3850], R2 ;  /* 0x00385002ff0075a7 */ /* 0x000ea40008020146 */
[----:B--2---:R-:W-:Y:S05]  /*0d80*/  @!P1 BRA `(.L_x_15) ;  /* 0x00000068001c9947 */ /* 0x004fea0003800000 */
.L_x_99:
[----:B------:R-:W-:Y:S01]  /*0d90*/  SHF.L.U32 R0, R0, 0x1, RZ ;  /* 0x0000000100007819 */ /* 0x000fe200000006ff */
[----:B------:R-:W-:Y:S06]  /*0da0*/  @!P0 BRA `(.L_x_16) ;  /* 0x0000000000048947 */ /* 0x000fec0003800000 */
[----:B-1----:R-:W-:Y:S01]  /*0db0*/  BPT.TRAP 0x1 ;  /* 0x000000040000795c */ /* 0x002fe20000300000 */
.L_x_16:
[----:B------:R-:W-:Y:S01]  /*0dc0*/  SHF.L.U32 R7, RZ, 0x1f, RZ ;  /* 0x0000001fff077819 */ /* 0x000fe200000006ff */
[----:B------:R-:W-:Y:S01]  /*0dd0*/  UIADD3 UR9, UR37, 0x3890, URZ ;  /* 0x0000389025097890 */ /* 0x000fe2000fffe03f */
[----:B------:R-:W-:Y:S02]  /*0de0*/  ISETP.NE.AND P2, PT, RZ, UR7, PT ;  /* 0x00000007ff007c0c */ /* 0x000fe4000bf45270 */
[----:B------:R-:W3:Y:S02]  /*0df0*/  SYNCS.PHASECHK.TRANS64.TRYWAIT P1, [UR37+0x3800], R7 ;  /* 0x00380007ff0075a7 */ /* 0x000ee40008020165 */
[----:B---3--:R-:W-:Y:S09]  /*0e00*/  @!P1 BRA `(.L_x_17) ;  /* 0x0000006800149947 */ /* 0x008ff20003800000 */
.L_x_100:
[----:B------:R-:W-:Y:S01]  /*0e10*/  ULEA UR16, UR36, UR9, 0x3 ;  /* 0x0000000924107291 */ /* 0x000fe2000f8e183f */
[----:B--2---:R-:W-:-:S04]  /*0e20*/  SEL R2, RZ, 0x1, P2 ;  /* 0x00000001ff027807 */ /* 0x004fc80001000000 */
[----:B------:R-:W-:-:S04]  /*0e30*/  SHF.L.U32 R2, R2, 0x1f, RZ ;  /* 0x0000001f02027819 */ /* 0x000fc800000006ff */
[----:B------:R-:W2:Y:S02]  /*0e40*/  SYNCS.PHASECHK.TRANS64.TRYWAIT P1, [UR16+-0x8], R2 ;  /* 0xfffff802ff0075a7 */ /* 0x000ea40008020150 */
[----:B--2---:R-:W-:Y:S05]  /*0e50*/  @!P1 BRA `(.L_x_18) ;  /* 0x0000006800189947 */ /* 0x004fea0003800000 */
.L_x_101:
[----:B------:R-:W-:Y:S01]  /*0e60*/  USHF.R.U32.HI UR4, URZ, 0x4, UR37 ;  /* 0x000000043f047899 */ /* 0x000fe20008011625 */
[----:B------:R-:W-:Y:S01]  /*0e70*/  WARPGROUP.ARRIVE ;  /* 0x00000000000079c5 */ /* 0x000fe20000000000 */
[----:B------:R-:W-:Y:S01]  /*0e80*/  UIADD3 UR6, UR37, 0x1000, URZ ;  /* 0x0000100025067890 */ /* 0x000fe2000fffe03f */
[----:B--2---:R-:W2:Y:S01]  /*0e90*/  LDC R3, c[0x0][0x28c] ;  /* 0x0000a300ff037b82 */ /* 0x004ea20000000800 */
[----:B------:R-:W-:Y:S01]  /*0ea0*/  ULOP3.LUT UR4, UR4, 0x3fff, URZ, 0xc0, !UPT ;  /* 0x00003fff04047892 */ /* 0x000fe2000f8ec03f */
[C---:B------:R-:W-:Y:S01]  /*0eb0*/  VIADD R2, R0.reuse, 0x1 ;  /* 0x0000000100027836 */ /* 0x040fe20000000000 */
[----:B------:R-:W-:Y:S01]  /*0ec0*/  USHF.R.U32.HI UR6, URZ, 0x4, UR6 ;  /* 0x000000043f067899 */ /* 0x000fe20008011606 */
[C---:B------:R-:W-:Y:S01]  /*0ed0*/  VIADD R4, R0.reuse, 0x8 ;  /* 0x0000000800047836 */ /* 0x040fe20000000000 */
[----:B------:R-:W-:Y:S01]  /*0ee0*/  ULOP3.LUT UR4, UR4, 0x10000, URZ, 0xfc, !UPT ;  /* 0x0001000004047892 */ /* 0x000fe2000f8efc3f */
[----:B------:R-:W-:Y:S01]  /*0ef0*/  VIADD R6, R0, 0x10 ;  /* 0x0000001000067836 */ /* 0x000fe20000000000 */
[----:B------:R-:W-:Y:S01]  /*0f00*/  ULOP3.LUT UR8, UR6, 0x3fff, URZ, 0xc0, !UPT ;  /* 0x00003fff06087892 */ /* 0x000fe2000f8ec03f */
[----:B------:R-:W-:Y:S01]  /*0f10*/  P2R R10, PR, RZ, 0x1 ;  /* 0x00000001ff0a7803 */ /* 0x000fe20000000000 */
[----:B------:R-:W-:-:S02]  /*0f20*/  ULEA UR4, UR5, UR4, 0x7 ;  /* 0x0000000405047291 */ /* 0x000fc4000f8e383f */
[----:B------:R-:W-:Y:S01]  /*0f30*/  ULOP3.LUT UR10, UR8, 0x10000, URZ, 0xfc, !UPT ;  /* 0x00010000080a7892 */ /* 0x000fe2000f8efc3f */
[----:B------:R-:W-:Y:S01]  /*0f40*/  UMOV UR5, 0xc0000010 ;  /* 0xc000001000057882 */ /* 0x000fe20000000000 */
[----:B------:R-:W-:Y:S01]  /*0f50*/  UMOV UR15, 0xc0000010 ;  /* 0xc0000010000f7882 */ /* 0x000fe20000000000 */
[----:B------:R-:W-:Y:S02]  /*0f60*/  UMOV UR13, UR5 ;  /* 0x00000005000d7c82 */ /* 0x000fe40008000000 */
[----:B------:R-:W-:Y:S01]  /*0f70*/  UMOV UR12, UR4 ;  /* 0x00000004000c7c82 */ /* 0x000fe20008000000 */
[----:B------:R-:W-:Y:S01]  /*0f80*/  ULDC UR6, c[0x0][0x604] ;  /* 0x0001810000067ab9 */ /* 0x000fe20000000800 */
[----:B------:R-:W-:Y:S01]  /*0f90*/  UMOV UR14, UR10 ;  /* 0x0000000a000e7c82 */ /* 0x000fe20008000000 */
[----:B------:R-:W-:Y:S01]  /*0fa0*/  USHF.L.U32 UR7, UR7, 0x3, URZ ;  /* 0x0000000307077899 */ /* 0x000fe2000800063f */
[----:B------:R-:W-:Y:S03]  /*0fb0*/  HGMMA.64x64x16.F32.BF16 R24, gdesc[UR12], RZ, !UPT, gsb0 ;  /* 0x00e000000c1879f0 */ /* 0x000fe6000c0018ff */
[----:B------:R-:W-:Y:S01]  /*0fc0*/  ULOP3.LUT UR7, UR7, 0x8, URZ, 0xc, !UPT ;  /* 0x0000000807077892 */ /* 0x000fe2000f8e0c3f */
[-C--:B--2---:R-:W-:Y:S01]  /*0fd0*/  ISETP.GE.AND P5, PT, R2, R3.reuse, PT ;  /* 0x000000030200720c */ /* 0x084fe20003fa6270 */
[----:B------:R-:W-:Y:S01]  /*0fe0*/  VIADD R2, R0, 0x9 ;  /* 0x0000000900027836 */ /* 0x000fe20000000000 */
[----:B------:R-:W-:-:S02]  /*0ff0*/  ISETP.GE.AND P2, PT, R4, R3, PT ;  /* 0x000000030400720c */ /* 0x000fc40003f46270 */
[CC--:B------:R-:W-:Y:S02]  /*1000*/  ISETP.GE.AND P1, PT, R0.reuse, R3.reuse, PT ;  /* 0x000000030000720c */ /* 0x0c0fe40003f26270 */
[----:B------:R-:W-:Y:S02]  /*1010*/  IADD3 R4, R0, 0x11, RZ ;  /* 0x0000001100047810 */ /* 0x000fe40007ffe0ff */
[-C--:B------:R-:W-:Y:S01]  /*1020*/  ISETP.GE.AND P4, PT, R2, R3.reuse, PT ;  /* 0x000000030200720c */ /* 0x080fe20003f86270 */
[----:B------:R-:W-:Y:S01]  /*1030*/  VIADD R2, R0, 0x18 ;  /* 0x0000001800027836 */ /* 0x000fe20000000000 */
[-C--:B------:R-:W-:Y:S01]  /*1040*/  ISETP.GE.AND P3, PT, R4, R3.reuse, PT ;  /* 0x000000030400720c */ /* 0x080fe20003f66270 */
[----:B------:R-:W-:Y:S01]  /*1050*/  VIADD R4, R0, 0x19 ;  /* 0x0000001900047836 */ /* 0x000fe20000000000 */
[----:B------:R-:W-:Y:S01]  /*1060*/  ISETP.GE.AND P6, PT, R6, R3, PT ;  /* 0x000000030600720c */ /* 0x000fe20003fc6270 */
[----:B------:R-:W-:Y:S02]  /*1070*/  WARPGROUP.DEPBAR.LE gsb0, 0x0 ;  /* 0x00008000000079c5 */ /* 0x000fe40000010000 */
[----:B------:R-:W-:-:S02]  /*1080*/  FSEL R24, R24, -INF , !P1 ;  /* 0xff80000018187808 */ /* 0x000fc40004800000 */
[----:B------:R-:W-:Y:S02]  /*1090*/  FSEL R25, R25, -INF , !P5 ;  /* 0xff80000019197808 */ /* 0x000fe40006800000 */
[----:B------:R-:W-:Y:S02]  /*10a0*/  FSEL R28, R28, -INF , !P2 ;  /* 0xff8000001c1c7808 */ /* 0x000fe40005000000 */
[----:B------:R-:W-:Y:S02]  /*10b0*/  FMNMX R5, R24, R25, !PT ;  /* 0x0000001918057209 */ /* 0x000fe40007800000 */
[----:B------:R-:W-:Y:S02]  /*10c0*/  FSEL R26, R26, -INF , !P1 ;  /* 0xff8000001a1a7808 */ /* 0x000fe40004800000 */
[----:B------:R-:W-:Y:S01]  /*10d0*/  ISETP.GE.AND P1, PT, R2, R3, PT ;  /* 0x000000030200720c */ /* 0x000fe20003f26270 */
[----:B------:R-:W-:Y:S01]  /*10e0*/  VIADD R2, R0, 0x20 ;  /* 0x0000002000027836 */ /* 0x000fe20000000000 */
[----:B------:R-:W-:-:S02]  /*10f0*/  FSEL R27, R27, -INF , !P5 ;  /* 0xff8000001b1b7808 */ /* 0x000fc40006800000 */
[----:B------:R-:W-:Y:S02]  /*1100*/  ISETP.GE.AND P5, PT, R4, R3, PT ;  /* 0x000000030400720c */ /* 0x000fe40003fa6270 */
[----:B------:R-:W-:Y:S02]  /*1110*/  FSEL R29, R29, -INF , !P4 ;  /* 0xff8000001d1d7808 */ /* 0x000fe40006000000 */
[----:B------:R-:W-:Y:S02]  /*1120*/  FMNMX R4, R28, R5, !PT ;  /* 0x000000051c047209 */ /* 0x000fe40007800000 */
[----:B------:R-:W-:Y:S02]  /*1130*/  FSEL R30, R30, -INF , !P2 ;  /* 0xff8000001e1e7808 */ /* 0x000fe40005000000 */
[----:B------:R-:W-:Y:S01]  /*1140*/  ISETP.GE.AND P2, PT, R2, R3, PT ;  /* 0x000000030200720c */ /* 0x000fe20003f46270 */
[----:B------:R-:W-:Y:S01]  /*1150*/  VIADD R2, R0, 0x21 ;  /* 0x0000002100027836 */ /* 0x000fe20000000000 */
[----:B------:R-:W-:-:S02]  /*1160*/  FSEL R32, R32, -INF , !P6 ;  /* 0xff80000020207808 */ /* 0x000fc40007000000 */
[----:B------:R-:W-:Y:S02]  /*1170*/  FMNMX R5, R29, R4, !PT ;  /* 0x000000041d057209 */ /* 0x000fe40007800000 */
[----:B------:R-:W-:Y:S02]  /*1180*/  FSEL R33, R33, -INF , !P3 ;  /* 0xff80000021217808 */ /* 0x000fe40005800000 */
[----:B------:R-:W-:Y:S02]  /*1190*/  FMNMX R4, R32, R5, !PT ;  /* 0x0000000520047209 */ /* 0x000fe40007800000 */
[----:B------:R-:W-:Y:S02]  /*11a0*/  FSEL R31, R31, -INF , !P4 ;  /* 0xff8000001f1f7808 */ /* 0x000fe40006000000 */
[----:B------:R-:W-:Y:S02]  /*11b0*/  ISETP.GE.AND P4, PT, R2, R3, PT ;  /* 0x000000030200720c */ /* 0x000fe40003f86270 */
[----:B------:R-:W-:-:S02]  /*11c0*/  IADD3 R2, R0, 0x28, RZ ;  /* 0x0000002800027810 */ /* 0x000fc40007ffe0ff */
[----:B------:R-:W-:Y:S02]  /*11d0*/  FSEL R36, R36, -INF , !P1 ;  /* 0xff80000024247808 */ /* 0x000fe40004800000 */
[----:B------:R-:W-:Y:S02]  /*11e0*/  FMNMX R5, R33, R4, !PT ;  /* 0x0000000421057209 */ /* 0x000fe40007800000 */
[----:B------:R-:W-:Y:S02]  /*11f0*/  FSEL R34, R34, -INF , !P6 ;  /* 0xff80000022227808 */ /* 0x000fe40007000000 */
[----:B------:R-:W-:Y:S01]  /*1200*/  ISETP.GE.AND P6, PT, R2, R3, PT ;  /* 0x000000030200720c */ /* 0x000fe20003fc6270 */
[----:B------:R-:W-:Y:S01]  /*1210*/  VIADD R2, R0, 0x29 ;  /* 0x0000002900027836 */ /* 0x000fe20000000000 */
[----:B------:R-:W-:Y:S02]  /*1220*/  FSEL R37, R37, -INF , !P5 ;  /* 0xff80000025257808 */ /* 0x000fe40006800000 */
[----:B------:R-:W-:-:S02]  /*1230*/  FMNMX R4, R36, R5, !PT ;  /* 0x0000000524047209 */ /* 0x000fc40007800000 */
[----:B------:R-:W-:Y:S02]  /*1240*/  FSEL R35, R35, -INF , !P3 ;  /* 0xff80000023237808 */ /* 0x000fe40005800000 */
[----:B------:R-:W-:Y:S02]  /*1250*/  FSEL R40, R40, -INF , !P2 ;  /* 0xff80000028287808 */ /* 0x000fe40005000000 */
[----:B------:R-:W-:Y:S02]  /*1260*/  FMNMX R5, R37, R4, !PT ;  /* 0x0000000425057209 */ /* 0x000fe40007800000 */
[----:B------:R-:W-:Y:S01]  /*1270*/  ISETP.GE.AND P3, PT, R2, R3, PT ;  /* 0x000000030200720c */ /* 0x000fe20003f66270 */
[----:B------:R-:W-:Y:S01]  /*1280*/  VIADD R2, R0, 0x30 ;  /* 0x0000003000027836 */ /* 0x000fe20000000000 */
[----:B------:R-:W-:Y:S02]  /*1290*/  FSEL R41, R41, -INF , !P4 ;  /* 0xff80000029297808 */ /* 0x000fe40006000000 */
[----:B------:R-:W-:-:S02]  /*12a0*/  FMNMX R4, R40, R5, !PT ;  /* 0x0000000528047209 */ /* 0x000fc40007800000 */
[----:B------:R-:W-:Y:S02]  /*12b0*/  FSEL R38, R38, -INF , !P1 ;  /* 0xff80000026267808 */ /* 0x000fe40004800000 */
[----:B------:R-:W-:Y:S01]  /*12c0*/  ISETP.GE.AND P1, PT, R2, R3, PT ;  /* 0x000000030200720c */ /* 0x000fe20003f26270 */
[----:B------:R-:W-:Y:S01]  /*12d0*/  VIADD R2, R0, 0x31 ;  /* 0x0000003100027836 */ /* 0x000fe20000000000 */
[----:B------:R-:W-:Y:S02]  /*12e0*/  FSEL R44, R44, -INF , !P6 ;  /* 0xff8000002c2c7808 */ /* 0x000fe40007000000 */
[----:B------:R-:W-:Y:S02]  /*12f0*/  FMNMX R5, R41, R4, !PT ;  /* 0x0000000429057209 */ /* 0x000fe40007800000 */
[----:B------:R-:W-:Y:S02]  /*1300*/  FSEL R39, R39, -INF , !P5 ;  /* 0xff80000027277808 */ /* 0x000fe40006800000 */
[----:B------:R-:W-:-:S02]  /*1310*/  FSEL R45, R45, -INF , !P3 ;  /* 0xff8000002d2d7808 */ /* 0x000fc40005800000 */
[----:B------:R-:W-:Y:S02]  /*1320*/  FMNMX R4, R44, R5, !PT ;  /* 0x000000052c047209 */ /* 0x000fe40007800000 */
[-C--:B------:R-:W-:Y:S01]  /*1330*/  ISETP.GE.AND P5, PT, R2, R3.reuse, PT ;  /* 0x000000030200720c */ /* 0x080fe20003fa6270 */
[----:B------:R-:W-:Y:S01]  /*1340*/  VIADD R2, R0, 0x38 ;  /* 0x0000003800027836 */ /* 0x000fe20000000000 */
[----:B------:R-:W-:Y:S02]  /*1350*/  FSEL R48, R48, -INF , !P1 ;  /* 0xff80000030307808 */ /* 0x000fe40004800000 */
[----:B------:R-:W-:Y:S02]  /*1360*/  FMNMX R5, R45, R4, !PT ;  /* 0x000000042d057209 */ /* 0x000fe40007800000 */
[----:B------:R-:W-:Y:S02]  /*1370*/  FSEL R42, R42, -INF , !P2 ;  /* 0xff8000002a2a7808 */ /* 0x000fe40005000000 */
[----:B------:R-:W-:-:S02]  /*1380*/  ISETP.GE.AND P2, PT, R2, R3, PT ;  /* 0x000000030200720c */ /* 0x000fc40003f46270 */
[----:B------:R-:W-:Y:S02]  /*1390*/  IADD3 R2, R0, 0x39, RZ ;  /* 0x0000003900027810 */ /* 0x000fe40007ffe0ff */
[----:B------:R-:W-:Y:S02]  /*13a0*/  FSEL R49, R49, -INF , !P5 ;  /* 0xff80000031317808 */ /* 0x000fe40006800000 */
[----:B------:R-:W-:Y:S02]  /*13b0*/  FMNMX R4, R48, R5, !PT ;  /* 0x0000000530047209 */ /* 0x000fe40007800000 */
[----:B------:R-:W-:Y:S02]  /*13c0*/  FSEL R43, R43, -INF , !P4 ;  /* 0xff8000002b2b7808 */ /* 0x000fe40006000000 */
[----:B------:R-:W-:Y:S02]  /*13d0*/  ISETP.GE.AND P4, PT, R2, R3, PT ;  /* 0x000000030200720c */ /* 0x000fe40003f86270 */
[----:B------:R-:W-:-:S02]  /*13e0*/  FSEL R52, R52, -INF , !P2 ;  /* 0xff80000034347808 */ /* 0x000fc40005000000 */
[----:B------:R-:W-:Y:S02]  /*13f0*/  FMNMX R5, R49, R4, !PT ;  /* 0x0000000431057209 */ /* 0x000fe40007800000 */
[----:B------:R-:W-:Y:S02]  /*1400*/  FSEL R53, R53, -INF , !P4 ;  /* 0xff80000035357808 */ /* 0x000fe40006000000 */
[----:B------:R-:W-:Y:S02]  /*1410*/  FMNMX R2, R52, R5, !PT ;  /* 0x0000000534027209 */ /* 0x000fe40007800000 */
[----:B------:R-:W-:Y:S02]  /*1420*/  FSEL R46, R46, -INF , !P6 ;  /* 0xff8000002e2e7808 */ /* 0x000fe40007000000 */
[----:B------:R-:W-:Y:S02]  /*1430*/  FMNMX R6, R53, R2, !PT ;  /* 0x0000000235067209 */ /* 0x000fe40007800000 */
[----:B------:R-:W-:-:S02]  /*1440*/  FSEL R50, R50, -INF , !P1 ;  /* 0xff80000032327808 */ /* 0x000fc40004800000 */
[----:B------:R-:W-:Y:S01]  /*1450*/  FSEL R47, R47, -INF , !P3 ;  /* 0xff8000002f2f7808 */ /* 0x000fe20005800000 */
[----:B------:R-:W2:Y:S01]  /*1460*/  SHFL.BFLY PT, R5, R6, 0x1, 0x1f ;  /* 0x0c201f0006057f89 */ /* 0x000ea200000e0000 */
[----:B------:R-:W-:Y:S02]  /*1470*/  FSEL R51, R51, -INF , !P5 ;  /* 0xff80000033337808 */ /* 0x000fe40006800000 */
[----:B------:R-:W-:Y:S02]  /*1480*/  FSEL R54, R54, -INF , !P2 ;  /* 0xff80000036367808 */ /* 0x000fe40005000000 */
[----:B------:R-:W-:Y:S02]  /*1490*/  FSEL R55, R55, -INF , !P4 ;  /* 0xff80000037377808 */ /* 0x000fe40006000000 */
[----:B--2---:R-:W-:-:S05]  /*14a0*/  FMNMX R8, R6, R5, !PT ;  /* 0x0000000506087209 */ /* 0x004fca0007800000 */
[----:B------:R-:W2:Y:S02]  /*14b0*/  SHFL.BFLY PT, R5, R8, 0x2, 0x1f ;  /* 0x0c401f0008057f89 */ /* 0x000ea400000e0000 */
[----:B--2---:R-:W-:Y:S02]  /*14c0*/  FMNMX R4, R8, R5, !PT ;  /* 0x0000000508047209 */ /* 0x004fe40007800000 */
[----:B------:R-:W-:Y:S02]  /*14d0*/  FMNMX R5, R26, R27, !PT ;  /* 0x0000001b1a057209 */ /* 0x000fe40007800000 */
[----:B------:R-:W-:Y:S02]  /*14e0*/  FSETP.NEU.AND P0, PT, R4, -INF , PT ;  /* 0xff8000000400780b */ /* 0x000fe40003f0d000 */
[----:B------:R-:W-:Y:S02]  /*14f0*/  FMNMX R2, R30, R5, !PT ;  /* 0x000000051e027209 */ /* 0x000fe40007800000 */
[----:B------:R-:W-:-:S02]  /*1500*/  FSEL R9, R4, RZ, P0 ;  /* 0x000000ff04097208 */ /* 0x000fc40000000000 */
[----:B------:R-:W-:Y:S02]  /*1510*/  FMNMX R5, R31, R2, !PT ;  /* 0x000000021f057209 */ /* 0x000fe40007800000 */
[----:B------:R-:W-:Y:S01]  /*1520*/  ISETP.NE.AND P0, PT, R10, RZ, PT ;  /* 0x000000ff0a00720c */ /* 0x000fe20003f05270 */
[----:B------:R-:W-:Y:S01]  /*1530*/  FMUL R9, R9, UR6 ;  /* 0x0000000609097c20 */ /* 0x000fe20008400000 */
[----:B------:R-:W-:-:S03]  /*1540*/  FMNMX R2, R34, R5, !PT ;  /* 0x0000000522027209 */ /* 0x000fc60007800000 */
[--C-:B------:R-:W-:Y:S01]  /*1550*/  FFMA R24, R24, UR6, -R9.reuse ;  /* 0x0000000618187c23 */ /* 0x100fe20008000809 */
[----:B------:R-:W-:Y:S01]  /*1560*/  FMNMX R5, R35, R2, !PT ;  /* 0x0000000223057209 */ /* 0x000fe20007800000 */
[--C-:B------:R-:W-:Y:S01]  /*1570*/  FFMA R28, R28, UR6, -R9.reuse ;  /* 0x000000061c1c7c23 */ /* 0x100fe20008000809 */
[--C-:B------:R-:W-:Y:S01]  /*1580*/  FFMA R25, R25, UR6, -R9.reuse ;  /* 0x0000000619197c23 */ /* 0x100fe20008000809 */
[--C-:B------:R-:W-:Y:S01]  /*1590*/  FFMA R33, R33, UR6, -R9.reuse ;  /* 0x0000000621217c23 */ /* 0x100fe20008000809 */
[----:B------:R-:W-:Y:S01]  /*15a0*/  FMNMX R2, R38, R5, !PT ;  /* 0x0000000526027209 */ /* 0x000fe20007800000 */
[--C-:B------:R-:W-:Y:S01]  /*15b0*/  FFMA R29, R29, UR6, -R9.reuse ;  /* 0x000000061d1d7c23 */ /* 0x100fe20008000809 */
[----:B------:R-:W-:Y:S01]  /*15c0*/  FSETP.GEU.AND P6, PT, R24, -126, PT ;  /* 0xc2fc00001800780b */ /* 0x000fe20003fce000 */
        /* <DEDUP_REMOVED lines=12> */
[----:B------:R-:W-:Y:S01]  /*1690*/  @!P6 FMUL R24, R24, 0.5 ;  /* 0x3f0000001818e820 */ /* 0x000fe20000400000 */
[----:B------:R-:W-:Y:S01]  /*16a0*/  FMNMX R2, R46, R5, !PT ;  /* 0x000000052e027209 */ /* 0x000fe20007800000 */
[--C-:B------:R-:W-:Y:S01]  /*16b0*/  FFMA R48, R48, UR6, -R9.reuse ;  /* 0x0000000630307c23 */ /* 0x100fe20008000809 */
[----:B------:R-:W-:Y:S01]  /*16c0*/  FSETP.GEU.AND P5, PT, R29, -126, PT ;  /* 0xc2fc00001d00780b */ /* 0x000fe20003fae000 */
[----:B------:R-:W-:Y:S01]  /*16d0*/  @!P1 FMUL R28, R28, 0.5 ;  /* 0x3f0000001c1c9820 */ /* 0x000fe20000400000 */
[----:B------:R-:W-:Y:S01]  /*16e0*/  FMNMX R5, R47, R2, !PT ;  /* 0x000000022f057209 */ /* 0x000fe20007800000 */
[----:B------:R-:W2:Y:S01]  /*16f0*/  MUFU.EX2 R24, R24 ;  /* 0x0000001800187308 */ /* 0x000ea20000000800 */
[----:B------:R-:W-:Y:S01]  /*1700*/  FSETP.GEU.AND P2, PT, R32, -126, PT ;  /* 0xc2fc00002000780b */ /* 0x000fe20003f4e000 */
[----:B------:R-:W-:Y:S01]  /*1710*/  @!P3 FMUL R25, R25, 0.5 ;  /* 0x3f0000001919b820 */ /* 0x000fe20000400000 */
[----:B------:R-:W-:Y:S01]  /*1720*/  FMNMX R2, R50, R5, !PT ;  /* 0x0000000532027209 */ /* 0x000fe20007800000 */
[--C-:B------:R-:W-:Y:S01]  /*1730*/  FFMA R49, R49, UR6, -R9.reuse ;  /* 0x0000000631317c23 */ /* 0x100fe20008000809 */
[--C-:B------:R-:W-:Y:S01]  /*1740*/  FFMA R44, R44, UR6, -R9.reuse ;  /* 0x000000062c2c7c23 */ /* 0x100fe20008000809 */
[----:B------:R-:W-:Y:S01]  /*1750*/  @!P4 FMUL R33, R33, 0.5 ;  /* 0x3f0000002121c820 */ /* 0x000fe20000400000 */
[----:B------:R-:W-:Y:S01]  /*1760*/  FMNMX R5, R51, R2, !PT ;  /* 0x0000000233057209 */ /* 0x000fe20007800000 */
[----:B------:R-:W3:Y:S01]  /*1770*/  MUFU.EX2 R28, R28 ;  /* 0x0000001c001c7308 */ /* 0x000ee20000000800 */
[--C-:B------:R-:W-:Y:S01]  /*1780*/  FFMA R52, R52, UR6, -R9.reuse ;  /* 0x0000000634347c23 */ /* 0x100fe20008000809 */
[----:B------:R-:W-:Y:S01]  /*1790*/  @!P5 FMUL R29, R29, 0.5 ;  /* 0x3f0000001d1dd820 */ /* 0x000fe20000400000 */
[----:B------:R-:W-:Y:S01]  /*17a0*/  FMNMX R2, R54, R5, !PT ;  /* 0x0000000536027209 */ /* 0x000fe20007800000 */
[----:B------:R-:W-:-:S02]  /*17b0*/  FFMA R53, R53, UR6, -R9 ;  /* 0x0000000635357c23 */ /* 0x000fc40008000809 */
[----:B------:R-:W-:Y:S01]  /*17c0*/  @!P2 FMUL R32, R32, 0.5 ;  /* 0x3f0000002020a820 */ /* 0x000fe20000400000 */
[----:B------:R-:W-:Y:S01]  /*17d0*/  FMNMX R2, R55, R2, !PT ;  /* 0x0000000237027209 */ /* 0x000fe20007800000 */
[----:B------:R-:W4:Y:S01]  /*17e0*/  MUFU.EX2 R25, R25 ;  /* 0x0000001900197308 */ /* 0x000f220000000800 */
[----:B--2---:R-:W-:Y:S01]  /*17f0*/  @!P6 FMUL R24, R24, R24 ;  /* 0x000000181818e220 */ /* 0x004fe20000400000 */
[----:B------:R-:W-:Y:S02]  /*1800*/  FSETP.GEU.AND P6, PT, R36, -126, PT ;  /* 0xc2fc00002400780b */ /* 0x000fe40003fce000 */
[----:B------:R-:W2:Y:S04]  /*1810*/  SHFL.BFLY PT, R5, R2, 0x1, 0x1f ;  /* 0x0c201f0002057f89 */ /* 0x000ea800000e0000 */
[----:B------:R-:W5:Y:S01]  /*1820*/  MUFU.EX2 R33, R33 ;  /* 0x0000002100217308 */ /* 0x000f620000000800 */
[----:B---3--:R-:W-:Y:S01]  /*1830*/  @!P1 FMUL R28, R28, R28 ;  /* 0x0000001c1c1c9220 */ /* 0x008fe20000400000 */
[----:B------:R-:W-:-:S05]  /*1840*/  FSETP.GEU.AND P1, PT, R40, -126, PT ;  /* 0xc2fc00002800780b */ /* 0x000fca0003f2e000 */
[----:B------:R-:W-:Y:S01]  /*1850*/  @!P6 FMUL R36, R36, 0.5 ;  /* 0x3f0000002424e820 */ /* 0x000fe20000400000 */
[----:B------:R-:W3:Y:S01]  /*1860*/  MUFU.EX2 R29, R29 ;  /* 0x0000001d001d7308 */ /* 0x000ee20000000800 */
[----:B----4-:R-:W-:Y:S01]  /*1870*/  @!P3 FMUL R25, R25, R25 ;  /* 0x000000191919b220 */ /* 0x010fe20000400000 */
[----:B------:R-:W-:-:S05]  /*1880*/  FSETP.GEU.AND P3, PT, R37, -126, PT ;  /* 0xc2fc00002500780b */ /* 0x000fca0003f6e000 */
[----:B------:R-:W-:Y:S01]  /*1890*/  @!P1 FMUL R40, R40, 0.5 ;  /* 0x3f00000028289820 */ /* 0x000fe20000400000 */
[----:B------:R-:W4:Y:S01]  /*18a0*/  MUFU.EX2 R36, R36 ;  /* 0x0000002400247308 */ /* 0x000f220000000800 */
[----:B-----5:R-:W-:Y:S01]  /*18b0*/  @!P4 FMUL R33, R33, R33 ;  /* 0x000000212121c220 */ /* 0x020fe20000400000 */
[----:B------:R-:W-:Y:S02]  /*18c0*/  FSETP.GEU.AND P4, PT, R45, -126, PT ;  /* 0xc2fc00002d00780b */ /* 0x000fe40003f8e000 */
[----:B--2---:R-:W-:-:S03]  /*18d0*/  FMNMX R5, R2, R5, !PT ;  /* 0x0000000502057209 */ /* 0x004fc60007800000 */
[----:B------:R-:W-:Y:S01]  /*18e0*/  @!P3 FMUL R37, R37, 0.5 ;  /* 0x3f0000002525b820 */ /* 0x000fe20000400000 */
[----:B------:R-:W2:Y:S01]  /*18f0*/  MUFU.EX2 R11, R40 ;  /* 0x00000028000b7308 */ /* 0x000ea20000000800 */
[----:B------:R-:W5:Y:S01]  /*1900*/  SHFL.BFLY PT, R6, R5, 0x2, 0x1f ;  /* 0x0c401f0005067f89 */ /* 0x000f6200000e0000 */
[----:B---3--:R-:W-:Y:S01]  /*1910*/  @!P5 FMUL R29, R29, R29 ;  /* 0x0000001d1d1dd220 */ /* 0x008fe20000400000 */
[----:B------:R-:W-:-:S04]  /*1920*/  FSETP.GEU.AND P5, PT, R41, -126, PT ;  /* 0xc2fc00002900780b */ /* 0x000fc80003fae000 */
[----:B------:R-:W-:Y:S01]  /*1930*/  @!P4 FMUL R45, R45, 0.5 ;  /* 0x3f0000002d2dc820 */ /* 0x000fe20000400000 */
[----:B------:R-:W3:Y:S01]  /*1940*/  MUFU.EX2 R32, R32 ;  /* 0x0000002000207308 */ /* 0x000ee20000000800 */
[----:B----4-:R-:W-:Y:S01]  /*1950*/  @!P6 FMUL R36, R36, R36 ;  /* 0x000000242424e220 */ /* 0x010fe20000400000 */
[----:B------:R-:W-:-:S06]  /*1960*/  FSETP.GEU.AND P6, PT, R48, -126, PT ;  /* 0xc2fc00003000780b */ /* 0x000fcc0003fce000 */
[----:B------:R-:W4:Y:S01]  /*1970*/  MUFU.EX2 R37, R37 ;  /* 0x0000002500257308 */ /* 0x000f220000000800 */
[----:B--2---:R-:W-:Y:S01]  /*1980*/  @!P1 FMUL R11, R11, R11 ;  /* 0x0000000b0b0b9220 */ /* 0x004fe20000400000 */
[----:B------:R-:W-:Y:S01]  /*1990*/  FSETP.GEU.AND P1, PT, R49, -126, PT ;  /* 0xc2fc00003100780b */ /* 0x000fe20003f2e000 */
[----:B------:R-:W-:-:S04]  /*19a0*/  @!P5 FMUL R41, R41, 0.5 ;  /* 0x3f0000002929d820 */ /* 0x000fc80000400000 */
[----:B------:R-:W-:Y:S01]  /*19b0*/  @!P6 FMUL R48, R48, 0.5 ;  /* 0x3f0000003030e820 */ /* 0x000fe20000400000 */
[----:B------:R-:W2:Y:S01]  /*19c0*/  MUFU.EX2 R10, R45 ;  /* 0x0000002d000a7308 */ /* 0x000ea20000000800 */
[----:B---3--:R-:W-:Y:S01]  /*19d0*/  @!P2 FMUL R32, R32, R32 ;  /* 0x000000202020a220 */ /* 0x008fe20000400000 */
[----:B------:R-:W-:Y:S02]  /*19e0*/  FSETP.GEU.AND P2, PT, R44, -126, PT ;  /* 0xc2fc00002c00780b */ /* 0x000fe40003f4e000 */
[----:B-----5:R-:W-:Y:S01]  /*19f0*/  FMNMX R6, R5, R6, !PT ;  /* 0x0000000605067209 */ /* 0x020fe20007800000 */
[----:B------:R-:W-:Y:S01]  /*1a00*/  FADD R5, R24, R11 ;  /* 0x0000000b18057221 */ /* 0x000fe20000000000 */
[----:B------:R-:W-:Y:S01]  /*1a10*/  F2FP.BF16.F32.PACK_AB R24, R25, R24 ;  /* 0x000000181918723e */ /* 0x000fe200000010ff */
[----:B------:R-:W-:Y:S01]  /*1a20*/  @!P1 FMUL R49, R49, 0.5 ;  /* 0x3f00000031319820 */ /* 0x000fe20000400000 */
[----:B------:R-:W3:Y:S01]  /*1a30*/  MUFU.EX2 R8, R41 ;  /* 0x0000002900087308 */ /* 0x000ee20000000800 */
[----:B----4-:R-:W-:Y:S01]  /*1a40*/  @!P3 FMUL R37, R37, R37 ;  /* 0x000000252525b220 */ /* 0x010fe20000400000 */
[----:B------:R-:W-:-:S04]  /*1a50*/  FSETP.NEU.AND P3, PT, R6, -INF , PT ;  /* 0xff8000000600780b */ /* 0x000fc80003f6d000 */
[----:B------:R-:W-:Y:S01]  /*1a60*/  FSEL R2, R6, RZ, P3 ;  /* 0x000000ff06027208 */ /* 0x000fe20001800000 */
[----:B------:R-:W-:Y:S01]  /*1a70*/  @!P2 FMUL R44, R44, 0.5 ;  /* 0x3f0000002c2ca820 */ /* 0x000fe20000400000 */
[----:B------:R-:W4:Y:S01]  /*1a80*/  MUFU.EX2 R9, R48 ;  /* 0x0000003000097308 */ /* 0x000f220000000800 */
[----:B--2---:R-:W-:Y:S01]  /*1a90*/  @!P4 FMUL R10, R10, R10 ;  /* 0x0000000a0a0ac220 */ /* 0x004fe20000400000 */
[----:B------:R-:W-:Y:S01]  /*1aa0*/  FSETP.GEU.AND P3, PT, R52, -126, PT ;  /* 0xc2fc00003400780b */ /* 0x000fe20003f6e000 */
[----:B------:R-:W-:-:S04]  /*1ab0*/  FMUL R2, R2, UR6 ;  /* 0x0000000602027c20 */ /* 0x000fc80008400000 */
[--C-:B------:R-:W-:Y:S01]  /*1ac0*/  FFMA R27, R27, UR6, -R2.reuse ;  /* 0x000000061b1b7c23 */ /* 0x100fe20008000802 */
[----:B------:R-:W2:Y:S01]  /*1ad0*/  MUFU.EX2 R12, R49 ;  /* 0x00000031000c7308 */ /* 0x000ea20000000800 */
[--C-:B------:R-:W-:Y:S01]  /*1ae0*/  FFMA R30, R30, UR6, -R2.reuse ;  /* 0x000000061e1e7c23 */ /* 0x100fe20008000802 */
[--C-:B------:R-:W-:Y:S01]  /*1af0*/  FFMA R31, R31, UR6, -R2.reuse ;  /* 0x000000061f1f7c23 */ /* 0x100fe20008000802 */
[--C-:B------:R-:W-:Y:S01]  /*1b00*/  FFMA R26, R26, UR6, -R2.reuse ;  /* 0x000000061a1a7c23 */ /* 0x100fe20008000802 */
[----:B------:R-:W-:Y:S01]  /*1b10*/  FSETP.GEU.AND P4, PT, R27, -126, PT ;  /* 0xc2fc00001b00780b */ /* 0x000fe20003f8e000 */
[----:B---3--:R-:W-:Y:S01]  /*1b20*/  @!P5 FMUL R8, R8, R8 ;  /* 0x000000080808d220 */ /* 0x008fe20000400000 */
[----:B------:R-:W-:Y:S01]  /*1b30*/  FSETP.GEU.AND P5, PT, R53, -126, PT ;  /* 0xc2fc00003500780b */ /* 0x000fe20003fae000 */
[----:B------:R-:W-:Y:S01]  /*1b40*/  @!P3 FMUL R52, R52, 0.5 ;  /* 0x3f0000003434b820 */ /* 0x000fe20000400000 */
[----:B------:R-:W3:Y:S01]  /*1b50*/  MUFU.EX2 R13, R44 ;  /* 0x0000002c000d7308 */ /* 0x000ee20000000800 */
[----:B----4-:R-:W-:Y:S01]  /*1b60*/  @!P6 FMUL R9, R9, R9 ;  /* 0x000000090909e220 */ /* 0x010fe20000400000 */
[----:B------:R-:W-:Y:S01]  /*1b70*/  FSETP.GEU.AND P6, PT, R30, -126, PT ;  /* 0xc2fc00001e00780b */ /* 0x000fe20003fce000 */
[--C-:B------:R-:W-:Y:S01]  /*1b80*/  FFMA R35, R35, UR6, -R2.reuse ;  /* 0x0000000623237c23 */ /* 0x100fe20008000802 */
[--C-:B------:R-:W-:Y:S01]  /*1b90*/  FFMA R39, R39, UR6, -R2.reuse ;  /* 0x0000000627277c23 */ /* 0x100fe20008000802 */
[--C-:B------:R-:W-:Y:S01]  /*1ba0*/  FFMA R42, R42, UR6, -R2.reuse ;  /* 0x000000062a2a7c23 */ /* 0x100fe20008000802 */
[--C-:B------:R-:W-:Y:S01]  /*1bb0*/  FFMA R50, R50, UR6, -R2.reuse ;  /* 0x0000000632327c23 */ /* 0x100fe20008000802 */
[--C-:B------:R-:W-:Y:S01]  /*1bc0*/  FFMA R34, R34, UR6, -R2.reuse ;  /* 0x0000000622227c23 */ /* 0x100fe20008000802 */
[----:B------:R-:W4:Y:S01]  /*1bd0*/  MUFU.EX2 R15, R52 ;  /* 0x00000034000f7308 */ /* 0x000f220000000800 */
[----:B--2---:R-:W-:Y:S01]  /*1be0*/  @!P1 FMUL R12, R12, R12 ;  /* 0x0000000c0c0c9220 */ /* 0x004fe20000400000 */
[----:B------:R-:W-:Y:S01]  /*1bf0*/  FSETP.GEU.AND P1, PT, R31, -126, PT ;  /* 0xc2fc00001f00780b */ /* 0x000fe20003f2e000 */
[----:B------:R-:W-:Y:S01]  /*1c00*/  @!P4 FMUL R27, R27, 0.5 ;  /* 0x3f0000001b1bc820 */ /* 0x000fe20000400000 */
[----:B------:R-:W-:Y:S01]  /*1c10*/  @!P5 FMUL R53, R53, 0.5 ;  /* 0x3f0000003535d820 */ /* 0x000fe20000400000 */
[--C-:B------:R-:W-:Y:S01]  /*1c20*/  FFMA R38, R38, UR6, -R2.reuse ;  /* 0x0000000626267c23 */ /* 0x100fe20008000802 */
[--C-:B------:R-:W-:Y:S01]  /*1c30*/  FFMA R46, R46, UR6, -R2.reuse ;  /* 0x000000062e2e7c23 */ /* 0x100fe20008000802 */
[----:B------:R-:W-:Y:S01]  /*1c40*/  @!P6 FMUL R30, R30, 0.5 ;  /* 0x3f0000001e1ee820 */ /* 0x000fe20000400000 */
[----:B------:R-:W2:Y:S01]  /*1c50*/  MUFU.EX2 R14, R53 ;  /* 0x00000035000e7308 */ /* 0x000ea20000000800 */
[----:B---3--:R-:W-:Y:S01]  /*1c60*/  @!P2 FMUL R13, R13, R13 ;  /* 0x0000000d0d0da220 */ /* 0x008fe20000400000 */
[----:B------:R-:W-:Y:S01]  /*1c70*/  FSETP.GEU.AND P2, PT, R26, -126, PT ;  /* 0xc2fc00001a00780b */ /* 0x000fe20003f4e000 */
[--C-:B------:R-:W-:Y:S01]  /*1c80*/  FFMA R51, R51, UR6, -R2.reuse ;  /* 0x0000000633337c23 */ /* 0x100fe20008000802 */
[--C-:B------:R-:W-:Y:S01]  /*1c90*/  FFMA R54, R54, UR6, -R2.reuse ;  /* 0x0000000636367c23 */ /* 0x100fe20008000802 */
[--C-:B------:R-:W-:Y:S01]  /*1ca0*/  FFMA R43, R43, UR6, -R2.reuse ;  /* 0x000000062b2b7c23 */ /* 0x100fe20008000802 */
[--C-:B------:R-:W-:Y:S01]  /*1cb0*/  FFMA R47, R47, UR6, -R2.reuse ;  /* 0x000000062f2f7c23 */ /* 0x100fe20008000802 */
[----:B------:R-:W-:Y:S01]  /*1cc0*/  @!P1 FMUL R31, R31, 0.5 ;  /* 0x3f0000001f1f9820 */ /* 0x000fe20000400000 */
[----:B------:R-:W3:Y:S01]  /*1cd0*/  MUFU.EX2 R27, R27 ;  /* 0x0000001b001b7308 */ /* 0x000ee20000000800 */
[----:B----4-:R-:W-:Y:S01]  /*1ce0*/  @!P3 FMUL R15, R15, R15 ;  /* 0x0000000f0f0fb220 */ /* 0x010fe20000400000 */
[----:B------:R-:W-:Y:S01]  /*1cf0*/  FSETP.GEU.AND P3, PT, R34, -126, PT ;  /* 0xc2fc00002200780b */ /* 0x000fe20003f6e000 */
[----:B------:R-:W-:Y:S01]  /*1d00*/  FFMA R2, R55, UR6, -R2 ;  /* 0x0000000637027c23 */ /* 0x000fe20008000802 */
[----:B------:R-:W-:-:S03]  /*1d10*/  FADD R23, R28, R13 ;  /* 0x0000000d1c177221 */ /* 0x000fc60000000000 */
[----:B------:R-:W-:Y:S01]  /*1d20*/  @!P2 FMUL R26, R26, 0.5 ;  /* 0x3f0000001a1aa820 */ /* 0x000fe20000400000 */
[----:B------:R4:W5:Y:S01]  /*1d30*/  MUFU.EX2 R17, R30 ;  /* 0x0000001e00117308 */ /* 0x0009620000000800 */
[----:B--2---:R-:W-:Y:S01]  /*1d40*/  @!P5 FMUL R14, R14, R14 ;  /* 0x0000000e0e0ed220 */ /* 0x004fe20000400000 */
[----:B------:R-:W-:-:S03]  /*1d50*/  FSETP.GEU.AND P5, PT, R35, -126, PT ;  /* 0xc2fc00002300780b */ /* 0x000fc60003fae000 */
[----:B------:R-:W-:Y:S02]  /*1d60*/  FADD R41, R37, R14 ;  /* 0x0000000e25297221 */ /* 0x000fe40000000000 */
[----:B------:R-:W-:Y:S01]  /*1d70*/  @!P3 FMUL R34, R34, 0.5 ;  /* 0x3f0000002222b820 */ /* 0x000fe20000400000 */
[----:B------:R-:W2:Y:S01]  /*1d80*/  MUFU.EX2 R18, R31 ;  /* 0x0000001f00127308 */ /* 0x000ea20000000800 */
[----:B---3--:R-:W-:Y:S01]  /*1d90*/  @!P4 FMUL R27, R27, R27 ;  /* 0x0000001b1b1bc220 */ /* 0x008fe20000400000 */
[----:B------:R-:W-:Y:S01]  /*1da0*/  FSETP.GEU.AND P4, PT, R39, -126, PT ;  /* 0xc2fc00002700780b */ /* 0x000fe20003f8e000 */
[----:B----4-:R-:W-:-:S04]  /*1db0*/  FADD R30, R33, R12 ;  /* 0x0000000c211e7221 */ /* 0x010fc80000000000 */
[----:B------:R-:W-:Y:S01]  /*1dc0*/  @!P5 FMUL R35, R35, 0.5 ;  /* 0x3f0000002323d820 */ /* 0x000fe20000400000 */
[----:B------:R3:W4:Y:S01]  /*1dd0*/  MUFU.EX2 R16, R26 ;  /* 0x0000001a00107308 */ /* 0x0007220000000800 */
[----:B-----5:R-:W-:Y:S01]  /*1de0*/  @!P6 FMUL R17, R17, R17 ;  /* 0x000000111111e220 */ /* 0x020fe20000400000 */
[----:B------:R-:W-:-:S05]  /*1df0*/  FSETP.GEU.AND P6, PT, R42, -126, PT ;  /* 0xc2fc00002a00780b */ /* 0x000fca0003fce000 */
[----:B------:R-:W-:Y:S01]  /*1e00*/  @!P4 FMUL R39, R39, 0.5 ;  /* 0x3f0000002727c820 */ /* 0x000fe20000400000 */
[----:B------:R-:W5:Y:S01]  /*1e10*/  MUFU.EX2 R20, R35 ;  /* 0x0000002300147308 */ /* 0x000f620000000800 */
[----:B--2---:R-:W-:Y:S01]  /*1e20*/  @!P1 FMUL R18, R18, R18 ;  /* 0x0000001212129220 */ /* 0x004fe20000400000 */
[----:B------:R-:W-:Y:S01]  /*1e30*/  FSETP.GEU.AND P1, PT, R50, -126, PT ;  /* 0xc2fc00003200780b */ /* 0x000fe20003f2e000 */
[----:B---3--:R-:W-:-:S04]  /*1e40*/  FADD R26, R32, R9 ;  /* 0x00000009201a7221 */ /* 0x008fc80000000000 */
[----:B------:R-:W-:Y:S01]  /*1e50*/  @!P6 FMUL R42, R42, 0.5 ;  /* 0x3f0000002a2ae820 */ /* 0x000fe20000400000 */
[----:B------:R-:W2:Y:S01]  /*1e60*/  MUFU.EX2 R22, R39 ;  /* 0x0000002700167308 */ /* 0x000ea20000000800 */
[----:B----4-:R-:W-:Y:S01]  /*1e70*/  @!P2 FMUL R16, R16, R16 ;  /* 0x000000101010a220 */ /* 0x010fe20000400000 */
[----:B------:R-:W-:-:S05]  /*1e80*/  FSETP.GEU.AND P2, PT, R38, -126, PT ;  /* 0xc2fc00002600780b */ /* 0x000fca0003f4e000 */
[----:B------:R-:W-:Y:S01]  /*1e90*/  @!P1 FMUL R50, R50, 0.5 ;  /* 0x3f00000032329820 */ /* 0x000fe20000400000 */
[----:B------:R-:W3:Y:S01]  /*1ea0*/  MUFU.EX2 R21, R42 ;  /* 0x0000002a00157308 */ /* 0x000ee20000000800 */
[----:B-----5:R-:W-:Y:S01]  /*1eb0*/  @!P5 FMUL R20, R20, R20 ;  /* 0x000000141414d220 */ /* 0x020fe20000400000 */
[----:B------:R-:W-:-:S05]  /*1ec0*/  FSETP.GEU.AND P5, PT, R46, -126, PT ;  /* 0xc2fc00002e00780b */ /* 0x000fca0003fae000 */
[----:B------:R-:W-:Y:S01]  /*1ed0*/  @!P2 FMUL R38, R38, 0.5 ;  /* 0x3f0000002626a820 */ /* 0x000fe20000400000 */
[----:B------:R4:W5:Y:S01]  /*1ee0*/  MUFU.EX2 R19, R34 ;  /* 0x0000002200137308 */ /* 0x0009620000000800 */
[----:B--2---:R-:W-:Y:S01]  /*1ef0*/  @!P4 FMUL R22, R22, R22 ;  /* 0x000000161616c220 */ /* 0x004fe20000400000 */
[----:B------:R-:W-:-:S05]  /*1f00*/  FSETP.GEU.AND P4, PT, R51, -126, PT ;  /* 0xc2fc00003300780b */ /* 0x000fca0003f8e000 */
[----:B------:R-:W-:Y:S01]  /*1f10*/  @!P5 FMUL R46, R46, 0.5 ;  /* 0x3f0000002e2ed820 */ /* 0x000fe20000400000 */
[----:B------:R2:W1:Y:S01]  /*1f20*/  MUFU.EX2 R31, R38 ;  /* 0x00000026001f7308 */ /* 0x0004620000000800 */
[----:B---3--:R-:W-:Y:S01]  /*1f30*/  @!P6 FMUL R21, R21, R21 ;  /* 0x000000151515e220 */ /* 0x008fe20000400000 */
[----:B------:R-:W-:Y:S01]  /*1f40*/  FSETP.GEU.AND P6, PT, R54, -126, PT ;  /* 0xc2fc00003600780b */ /* 0x000fe20003fce000 */
[----:B----4-:R-:W-:Y:S02]  /*1f50*/  FADD R34, R36, R15 ;  /* 0x0000000f24227221 */ /* 0x010fe40000000000 */
[----:B------:R-:W-:Y:S02]  /*1f60*/  FADD R42, R16, R21 ;  /* 0x00000015102a7221 */ /* 0x000fe40000000000 */
[----:B------:R-:W-:Y:S01]  /*1f70*/  @!P4 FMUL R51, R51, 0.5 ;  /* 0x3f0000003333c820 */ /* 0x000fe20000400000 */
[----:B------:R-:W3:Y:S01]  /*1f80*/  MUFU.EX2 R50, R50 ;  /* 0x0000003200327308 */ /* 0x000ee20000000800 */
[----:B-----5:R-:W-:Y:S01]  /*1f90*/  @!P3 FMUL R19, R19, R19 ;  /* 0x000000131313b220 */ /* 0x020fe20000400000 */
[----:B------:R-:W-:Y:S01]  /*1fa0*/  FSETP.GEU.AND P3, PT, R43, -126, PT ;  /* 0xc2fc00002b00780b */ /* 0x000fe20003f6e000 */
[----:B--2---:R-:W-:Y:S01]  /*1fb0*/  FADD R38, R5, R26 ;  /* 0x0000001a05267221 */ /* 0x004fe20000000000 */
[----:B------:R-:W-:Y:S01]  /*1fc0*/  FADD R5, R25, R8 ;  /* 0x0000000819057221 */ /* 0x000fe20000000000 */
[----:B------:R-:W-:Y:S01]  /*1fd0*/  FADD R26, R29, R10 ;  /* 0x0000000a1d1a7221 */ /* 0x000fe20000000000 */
[----:B------:R-:W-:Y:S01]  /*1fe0*/  FADD R23, R23, R34 ;  /* 0x0000002217177221 */ /* 0x000fe20000000000 */
[----:B------:R-:W-:Y:S01]  /*1ff0*/  @!P6 FMUL R54, R54, 0.5 ;  /* 0x3f0000003636e820 */ /* 0x000fe20000400000 */
[----:B------:R-:W2:Y:S01]  /*2000*/  MUFU.EX2 R46, R46 ;  /* 0x0000002e002e7308 */ /* 0x000ea20000000800 */
[----:B-1----:R-:W-:Y:S01]  /*2010*/  @!P2 FMUL R31, R31, R31 ;  /* 0x0000001f1f1fa220 */ /* 0x002fe20000400000 */
[----:B------:R-:W-:Y:S01]  /*2020*/  FSETP.GEU.AND P2, PT, R47, -126, PT ;  /* 0xc2fc00002f00780b */ /* 0x000fe20003f4e000 */
[----:B------:R-:W-:Y:S01]  /*2030*/  FADD R5, R5, R30 ;  /* 0x0000001e05057221 */ /* 0x000fe20000000000 */
[----:B------:R-:W-:Y:S01]  /*2040*/  FADD R26, R26, R41 ;  /* 0x000000291a1a7221 */ /* 0x000fe20000000000 */
[----:B------:R-:W-:Y:S01]  /*2050*/  FADD R23, R38, R23 ;  /* 0x0000001726177221 */ /* 0x000fe20000000000 */
[----:B------:R-:W-:Y:S01]  /*2060*/  F2FP.BF16.F32.PACK_AB R25, R27, R16 ;  /* 0x000000101b19723e */ /* 0x000fe200000010ff */
[----:B------:R-:W-:Y:S01]  /*2070*/  @!P3 FMUL R43, R43, 0.5 ;  /* 0x3f0000002b2bb820 */ /* 0x000fe20000400000 */
[----:B------:R-:W1:Y:S01]  /*2080*/  MUFU.EX2 R51, R51 ;  /* 0x0000003300337308 */ /* 0x000e620000000800 */
[----:B---3--:R-:W-:Y:S01]  /*2090*/  @!P1 FMUL R50, R50, R50 ;  /* 0x0000003232329220 */ /* 0x008fe20000400000 */
[----:B------:R-:W-:Y:S01]  /*20a0*/  FSETP.GEU.AND P1, PT, R2, -126, PT ;  /* 0xc2fc00000200780b */ /* 0x000fe20003f2e000 */
[----:B------:R-:W-:Y:S01]  /*20b0*/  FADD R26, R5, R26 ;  /* 0x0000001a051a7221 */ /* 0x000fe20000000000 */
[----:B------:R-:W-:Y:S01]  /*20c0*/  IMAD.U32 R5, RZ, RZ, UR7 ;  /* 0x00000007ff057e24 */ /* 0x000fe2000f8e00ff */
[----:B------:R-:W-:-:S02]  /*20d0*/  F2FP.BF16.F32.PACK_AB R38, R14, R15 ;  /* 0x0000000f0e26723e */ /* 0x000fc400000010ff */
[----:B------:R-:W-:Y:S01]  /*20e0*/  @!P2 FMUL R47, R47, 0.5 ;  /* 0x3f0000002f2fa820 */ /* 0x000fe20000400000 */
[----:B------:R3:W4:Y:S01]  /*20f0*/  MUFU.EX2 R40, R43 ;  /* 0x0000002b00287308 */ /* 0x0007220000000800 */
[----:B--2---:R-:W-:Y:S01]  /*2100*/  @!P5 FMUL R46, R46, R46 ;  /* 0x0000002e2e2ed220 */ /* 0x004fe20000400000 */
[----:B------:R2:W-:Y:S03]  /*2110*/  SYNCS.ARRIVE.TRANS64.A1T0 RZ, [R5+UR9], RZ ;  /* 0x000000ff05ff79a7 */ /* 0x0005e60008100009 */
[----:B------:R-:W-:Y:S02]  /*2120*/  FADD R30, R17, R46 ;  /* 0x0000002e111e7221 */ /* 0x000fe40000000000 */
[----:B------:R-:W-:Y:S01]  /*2130*/  @!P1 FMUL R2, R2, 0.5 ;  /* 0x3f00000002029820 */ /* 0x000fe20000400000 */
[----:B------:R-:W5:Y:S01]  /*2140*/  MUFU.EX2 R35, R47 ;  /* 0x0000002f00237308 */ /* 0x000f620000000800 */
[----:B---3--:R-:W-:Y:S01]  /*2150*/  FADD R43, R19, R50 ;  /* 0x00000032132b7221 */ /* 0x008fe20000000000 */
[----:B-1----:R-:W-:-:S03]  /*2160*/  @!P4 FMUL R51, R51, R51 ;  /* 0x000000333333c220 */ /* 0x002fc60000400000 */
[----:B------:R-:W-:Y:S01]  /*2170*/  FADD R42, R42, R43 ;  /* 0x0000002b2a2a7221 */ /* 0x000fe20000000000 */
[----:B------:R-:W-:Y:S02]  /*2180*/  FADD R41, R20, R51 ;  /* 0x0000003314297221 */ /* 0x000fe40000000000 */
[----:B------:R-:W1:Y:S01]  /*2190*/  MUFU.EX2 R54, R54 ;  /* 0x0000003600367308 */ /* 0x000e620000000800 */
[----:B----4-:R-:W-:-:S07]  /*21a0*/  @!P3 FMUL R40, R40, R40 ;  /* 0x000000282828b220 */ /* 0x010fce0000400000 */
[----:B------:R3:W4:Y:S01]  /*21b0*/  MUFU.EX2 R39, R2 ;  /* 0x0000000200277308 */ /* 0x0007220000000800 */
[----:B-----5:R-:W-:-:S04]  /*21c0*/  @!P2 FMUL R35, R35, R35 ;  /* 0x000000232323a220 */ /* 0x020fc80000400000 */
[----:B------:R-:W-:Y:S01]  /*21d0*/  FADD R34, R18, R35 ;  /* 0x0000002312227221 */ /* 0x000fe20000000000 */
[----:B------:R-:W-:Y:S01]  /*21e0*/  F2FP.BF16.F32.PACK_AB R35, R35, R46 ;  /* 0x0000002e2323723e */ /* 0x000fe200000010ff */
[----:B-1----:R-:W-:Y:S01]  /*21f0*/  @!P6 FMUL R54, R54, R54 ;  /* 0x000000363636e220 */ /* 0x002fe20000400000 */
[----:B---3--:R-:W-:Y:S01]  /*2200*/  FADD R2, R27, R40 ;  /* 0x000000281b027221 */ /* 0x008fe20000000000 */
[----:B------:R-:W-:Y:S02]  /*2210*/  F2FP.BF16.F32.PACK_AB R27, R18, R17 ;  /* 0x00000011121b723e */ /* 0x000fe400000010ff */
[----:B------:R-:W-:Y:S01]  /*2220*/  FADD R43, R31, R54 ;  /* 0x000000361f2b7221 */ /* 0x000fe20000000000 */
[----:B------:R-:W-:Y:S01]  /*2230*/  FADD R2, R2, R41 ;  /* 0x0000002902027221 */ /* 0x000fe20000000000 */
[----:B------:R-:W-:Y:S01]  /*2240*/  F2FP.BF16.F32.PACK_AB R31, R22, R31 ;  /* 0x0000001f161f723e */ /* 0x000fe200000010ff */
[----:B----4-:R-:W-:Y:S01]  /*2250*/  @!P1 FMUL R39, R39, R39 ;  /* 0x0000002727279220 */ /* 0x010fe20000400000 */
[----:B------:R-:W-:Y:S01]  /*2260*/  FADD R43, R30, R43 ;  /* 0x0000002b1e2b7221 */ /* 0x000fe20000000000 */
[----:B------:R-:W-:-:S02]  /*2270*/  F2FP.BF16.F32.PACK_AB R30, R37, R36 ;  /* 0x00000024251e723e */ /* 0x000fc400000010ff */
[----:B------:R-:W-:Y:S01]  /*2280*/  FADD R45, R22, R39 ;  /* 0x00000027162d7221 */ /* 0x000fe20000000000 */
[----:B------:R-:W-:Y:S01]  /*2290*/  FADD R42, R42, R43 ;  /* 0x0000002b2a2a7221 */ /* 0x000fe20000000000 */
[----:B------:R-:W-:Y:S02]  /*22a0*/  F2FP.BF16.F32.PACK_AB R36, R12, R9 ;  /* 0x000000090c24723e */ /* 0x000fe400000010ff */
[----:B------:R-:W-:Y:S01]  /*22b0*/  FADD R45, R34, R45 ;  /* 0x0000002d222d7221 */ /* 0x000fe20000000000 */
[----:B------:R-:W-:Y:S02]  /*22c0*/  F2FP.BF16.F32.PACK_AB R34, R10, R13 ;  /* 0x0000000d0a22723e */ /* 0x000fe400000010ff */
[----:B------:R-:W-:Y:S01]  /*22d0*/  F2FP.BF16.F32.PACK_AB R37, R51, R50 ;  /* 0x000000323325723e */ /* 0x000fe200000010ff */
[----:B------:R-:W-:Y:S01]  /*22e0*/  FADD R45, R2, R45 ;  /* 0x0000002d022d7221 */ /* 0x000fe20000000000 */
[----:B------:R-:W-:Y:S01]  /*22f0*/  FADD R2, R23, R26 ;  /* 0x0000001a17027221 */ /* 0x000fe20000000000 */
[----:B------:R-:W-:-:S02]  /*2300*/  F2FP.BF16.F32.PACK_AB R26, R29, R28 ;  /* 0x0000001c1d1a723e */ /* 0x000fc400000010ff */
[----:B------:R-:W-:Y:S01]  /*2310*/  F2FP.BF16.F32.PACK_AB R28, R33, R32 ;  /* 0x00000020211c723e */ /* 0x000fe200000010ff */
[----:B--2---:R-:W-:Y:S01]  /*2320*/  FADD R5, R42, R45 ;  /* 0x0000002d2a057221 */ /* 0x004fe20000000000 */
[----:B------:R-:W-:Y:S02]  /*2330*/  F2FP.BF16.F32.PACK_AB R32, R8, R11 ;  /* 0x0000000b0820723e */ /* 0x000fe400000010ff */
[----:B------:R-:W-:Y:S02]  /*2340*/  F2FP.BF16.F32.PACK_AB R29, R20, R19 ;  /* 0x00000013141d723e */ /* 0x000fe400000010ff */
[----:B------:R-:W-:Y:S01]  /*2350*/  F2FP.BF16.F32.PACK_AB R33, R40, R21 ;  /* 0x000000152821723e */ /* 0x000fe200000010ff */
[----:B------:R-:W-:Y:S06]  /*2360*/  @!P0 BRA `(.L_x_19) ;  /* 0x0000000000048947 */ /* 0x000fec0003800000 */
[----:B------:R-:W-:Y:S01]  /*2370*/  BPT.TRAP 0x1 ;  /* 0x000000040000795c */ /* 0x000fe20000300000 */
.L_x_19:
[----:B------:R-:W1:Y:S02]  /*2380*/  SYNCS.PHASECHK.TRANS64.TRYWAIT P1, [UR37+0x3808], R7 ;  /* 0x00380807ff0075a7 */ /* 0x000e640008020165 */
[----:B-1----:R-:W-:Y:S05]  /*2390*/  @!P1 BRA `(.L_x_20) ;  /* 0x0000005000e09947 */ /* 0x002fea0003800000 */
.L_x_102:
[----:B------:R-:W-:Y:S01]  /*23a0*/  UIADD3 UR6, UR8, 0x80, URZ ;  /* 0x0000008008067890 */ /* 0x000fe2000fffe03f */
[----:B------:R-:W-:Y:S01]  /*23b0*/  WARPGROUP.ARRIVE ;  /* 0x00000000000079c5 */ /* 0x000fe20000000000 */
[----:B------:R-:W-:Y:S01]  /*23c0*/  UMOV UR7, 0xc0000010 ;  /* 0xc000001000077882 */ /* 0x000fe20000000000 */
[----:B------:R-:W-:-:S06]  /*23d0*/  F2FP.BF16.F32.PACK_AB R39, R39, R54 ;  /* 0x000000362727723e */ /* 0x000fcc00000010ff */
[----:B------:R-:W-:Y:S01]  /*23e0*/  HGMMA.64x16x16.F32.BF16 R56, R24, gdesc[UR4].tnspB, RZ, !UPT, gsb0 ;  /* 0x4020000418387df0 */ /* 0x000fe2000c0018ff */
[----:B------:R-:W-:Y:S01]  /*23f0*/  UIADD3 UR6, UR8, 0xa0, URZ ;  /* 0x000000a008067890 */ /* 0x000fe2000fffe03f */
[----:B------:R-:W-:Y:S01]  /*2400*/  UMOV UR7, 0xc0000010 ;  /* 0xc000001000077882 */ /* 0x000fe20000000000 */
[----:B------:R-:W-:Y:S02]  /*2410*/  WARPGROUP.DEPBAR.LE gsb0, 0x0 ;  /* 0x00008000000079c5 */ /* 0x000fe40000010000 */
[----:B------:R-:W-:-:S06]  /*2420*/  WARPGROUP.ARRIVE ;  /* 0x00000000000079c5 */ /* 0x000fcc0000000000 */
[----:B------:R-:W-:Y:S01]  /*2430*/  HGMMA.64x16x16.F32.BF16 R56, R28, gdesc[UR4].tnspB, R56, gsb0 ;  /* 0x402000041c387df0 */ /* 0x000fe20008001838 */
        /* <DEDUP_REMOVED lines=9> */
[----:B------:R-:W-:Y:S03]  /*24d0*/  HGMMA.64x16x16.F32.BF16 R56, R36, gdesc[UR4].tnspB, R56, gsb0 ;  /* 0x4020000424387df0 */ /* 0x000fe60008001838 */
[----:B------:R-:W-:Y:S02]  /*24e0*/  WARPGROUP.DEPBAR.LE gsb0, 0x0 ;  /* 0x00008000000079c5 */ /* 0x000fe40000010000 */
[----:B------:R-:W-:Y:S05]  /*24f0*/  @!P0 BRA `(.L_x_21) ;  /* 0x0000000000048947 */ /* 0x000fea0003800000 */
[----:B------:R-:W-:Y:S01]  /*2500*/  BPT.TRAP 0x1 ;  /* 0x000000040000795c */ /* 0x000fe20000300000 */
.L_x_21:
[----:B------:R-:W-:Y:S01]  /*2510*/  UISETP.EQ.AND UP0, UPT, UR36, URZ, !UP0 ;  /* 0x0000003f2400728c */ /* 0x000fe2000c702270 */
[----:B-1----:R-:W-:Y:S01]  /*2520*/  IMAD.MOV.U32 R7, RZ, RZ, RZ ;  /* 0x000000ffff077224 */ /* 0x002fe200078e00ff */
[----:B------:R-:W-:Y:S02]  /*2530*/  UIADD3 UR6, UR37, 0x3828, URZ ;  /* 0x0000382825067890 */ /* 0x000fe4000fffe03f */
[----:B------:R-:W-:Y:S02]  /*2540*/  USEL UR7, URZ, 0x1, !UP0 ;  /* 0x000000013f077887 */ /* 0x000fe4000c000000 */
[----:B------:R-:W-:Y:S02]  /*2550*/  UPRMT UR6, URZ, 0x654, UR6 ;  /* 0x000006543f067896 */ /* 0x000fe40008000006 */
[----:B------:R-:W-:-:S04]  /*2560*/  USEL UR7, UR7, 0x2, UP1 ;  /* 0x0000000207077887 */ /* 0x000fc80008800000 */
[----:B------:R-:W-:-:S03]  /*2570*/  UISETP.GT.U32.AND UP0, UPT, UR7, 0x1, UPT ;  /* 0x000000010700788c */ /* 0x000fc6000bf04070 */
[----:B------:R-:W-:Y:S03]  /*2580*/  SYNCS.ARRIVE.TRANS64.RED.A1T0 RZ, [UR6], RZ ;  /* 0x000000ffffff79a7 */ /* 0x000fe60008100406 */
[----:B------:R-:W-:-:S13]  /*2590*/  PLOP3.LUT P1, PT, PT, PT, UP0, 0x80, 0x0 ;  /* 0x000000000000781c */ /* 0x000fda0003f2f008 */
[----:B------:R-:W-:Y:S05]  /*25a0*/  @P1 BRA `(.L_x_22) ;  /* 0x0000000000041947 */ /* 0x000fea0003800000 */
[----:B------:R-:W-:Y:S01]  /*25b0*/  BPT.TRAP 0x1 ;  /* 0x000000040000795c */ /* 0x000fe20000300000 */
.L_x_22:
[C---:B------:R-:W-:Y:S01]  /*25c0*/  ISETP.GE.AND P2, PT, R3.reuse, 0x81, PT ;  /* 0x000000810300780c */ /* 0x040fe20003f46270 */
[----:B------:R-:W-:Y:S01]  /*25d0*/  VIADD R8, R3, 0x3f ;  /* 0x0000003f03087836 */ /* 0x000fe20000000000 */
[----:B------:R-:W-:Y:S01]  /*25e0*/  UMOV UR9, 0x1 ;  /* 0x0000000100097882 */ /* 0x000fe20000000000 */
[----:B------:R-:W-:Y:S01]  /*25f0*/  UMOV UR11, 0x2 ;  /* 0x00000002000b7882 */ /* 0x000fe20000000000 */
[----:B------:R-:W-:Y:S02]  /*2600*/  VIADD R0, R0, 0x40 ;  /* 0x0000004000007836 */ /* 0x000fe40000000000 */
[----:B------:R-:W-:-:S04]  /*2610*/  SHF.R.S32.HI R9, RZ, 0x1f, R8 ;  /* 0x0000001fff097819 */ /* 0x000fc80000011408 */
[----:B------:R-:W-:-:S04]  /*2620*/  LEA.HI R9, R9, R8, RZ, 0x6 ;  /* 0x0000000809097211 */ /* 0x000fc800078f30ff */
[----:B------:R-:W-:Y:S01]  /*2630*/  LEA.HI.SX32 R3, R9, 0xffffffff, 0x1a ;  /* 0xffffffff09037811 */ /* 0x000fe200078fd2ff */
[----:B------:R-:W-:Y:S06]  /*2640*/  @!P2 BRA `(.L_x_23) ;  /* 0x0000001400a8a947 */ /* 0x000fec0003800000 */
[----:B------:R-:W-:Y:S01]  /*2650*/  MOV R9, R4 ;  /* 0x0000000400097202 */ /* 0x000fe20000000f00 */
[----:B------:R-:W-:Y:S01]  /*2660*/  IMAD.MOV.U32 R11, RZ, RZ, R6 ;  /* 0x000000ffff0b7224 */ /* 0x000fe200078e0006 */
[----:B------:R-:W-:Y:S01]  /*2670*/  UMOV UR11, 0x2 ;  /* 0x00000002000b7882 */ /* 0x000fe20000000000 */
[----:B------:R-:W-:Y:S01]  /*2680*/  IMAD.MOV.U32 R7, RZ, RZ, RZ ;  /* 0x000000ffff077224 */ /* 0x000fe200078e00ff */
[----:B------:R-:W-:Y:S01]  /*2690*/  UMOV UR9, 0x1 ;  /* 0x0000000100097882 */ /* 0x000fe20000000000 */
[----:B------:R-:W-:-:S05]  /*26a0*/  ULDC UR13, c[0x0][0x604] ;  /* 0x00018100000d7ab9 */ /* 0x000fca0000000800 */
.L_x_34:
[----:B------:R-:W-:-:S13]  /*26b0*/  PLOP3.LUT P3, PT, PT, PT, UP1, 0x80, 0x0 ;  /* 0x000000000000781c */ /* 0x000fda0003f6f018 */
[----:B-1----:R-:W-:Y:S05]  /*26c0*/  @!P3 BRA `(.L_x_24) ;  /* 0x000000000004b947 */ /* 0x002fea0003800000 */
[----:B------:R-:W-:Y:S01]  /*26d0*/  BPT.TRAP 0x1 ;  /* 0x000000040000795c */ /* 0x000fe20000300000 */
.L_x_24:
[----:B------:R-:W-:Y:S01]  /*26e0*/  ULEA UR6, UR11, UR37, 0x3 ;  /* 0x000000250b067291 */ /* 0x000fe2000f8e183f */
[----:B------:R-:W-:-:S08]  /*26f0*/  SHF.L.U32 R4, R7, 0x1f, RZ ;  /* 0x0000001f07047819 */ /* 0x000fd000000006ff */
[----:B------:R-:W1:Y:S02]  /*2700*/  SYNCS.PHASECHK.TRANS64.TRYWAIT P2, [UR6+0x3800], R4 ;  /* 0x00380004ff0075a7 */ /* 0x000e640008040146 */
[----:B-1----:R-:W-:Y:S05]  /*2710*/  @!P2 BRA `(.L_x_25) ;  /* 0x000000500018a947 */ /* 0x002fea0003800000 */
.L_x_103:
[----:B------:R-:W-:Y:S01]  /*2720*/  ULEA UR6, UR11, UR10, 0x7 ;  /* 0x0000000a0b067291 */ /* 0x000fe2000f8e383f */
[----:B------:R-:W-:Y:S01]  /*2730*/  WARPGROUP.ARRIVE ;  /* 0x00000000000079c5 */ /* 0x000fe20000000000 */
[----:B------:R-:W-:Y:S01]  /*2740*/  UMOV UR7, 0xc0000010 ;  /* 0xc000001000077882 */ /* 0x000fe20000000000 */
[----:B------:R-:W-:-:S04]  /*2750*/  UIADD3 UR11, UR11, 0x1, URZ ;  /* 0x000000010b0b7890 */ /* 0x000fc8000fffe03f */
[----:B------:R-:W-:Y:S02]  /*2760*/  UISETP.NE.AND UP0, UPT, UR11, 0x5, UPT ;  /* 0x000000050b00788c */ /* 0x000fe4000bf05270 */
[----:B------:R-:W-:Y:S02]  /*2770*/  HGMMA.64x64x16.F32.BF16 R24, gdesc[UR4], RZ, !UPT, gsb0 ;  /* 0x00e00000041879f0 */ /* 0x000fe4000c0018ff */
[----:B------:R-:W-:Y:S02]  /*2780*/  USEL UR6, URZ, 0x1, UP0 ;  /* 0x000000013f067887 */ /* 0x000fe40008000000 */
[----:B------:R-:W-:-:S04]  /*2790*/  USEL UR11, UR11, URZ, UP0 ;  /* 0x0000003f0b0b7287 */ /* 0x000fc80008000000 */
[----:B------:R-:W-:Y:S01]  /*27a0*/  LOP3.LUT R64, R7, UR6, RZ, 0x3c, !PT ;  /* 0x0000000607407c12 */ /* 0x000fe2000f8e3cff */
[----:B------:R-:W-:Y:S02]  /*27b0*/  WARPGROUP.DEPBAR.LE gsb0, 0x0 ;  /* 0x00008000000079c5 */ /* 0x000fe40000010000 */
[----:B------:R-:W-:Y:S05]  /*27c0*/  @!P3 BRA `(.L_x_26) ;  /* 0x000000000004b947 */ /* 0x000fea0003800000 */
[----:B------:R-:W-:Y:S01]  /*27d0*/  BPT.TRAP 0x1 ;  /* 0x000000040000795c */ /* 0x000fe20000300000 */
.L_x_26:
[----:B-1----:R-:W-:Y:S01]  /*27e0*/  FMNMX R4, R24, R9, !PT ;  /* 0x0000000918047209 */ /* 0x002fe20007800000 */
[----:B------:R-:W-:Y:S01]  /*27f0*/  ULEA UR6, UR11, UR37, 0x3 ;  /* 0x000000250b067291 */ /* 0x000fe2000f8e183f */
[----:B------:R-:W-:Y:S02]  /*2800*/  FMNMX R8, R26, R11, !PT ;  /* 0x0000000b1a087209 */ /* 0x000fe40007800000 */
[----:B------:R-:W-:Y:S02]  /*2810*/  FMNMX R7, R25, R4, !PT ;  /* 0x0000000419077209 */ /* 0x000fe40007800000 */
[----:B------:R-:W-:Y:S02]  /*2820*/  FMNMX R13, R27, R8, !PT ;  /* 0x000000081b0d7209 */ /* 0x000fe40007800000 */
[----:B------:R-:W-:Y:S02]  /*2830*/  FMNMX R4, R28, R7, !PT ;  /* 0x000000071c047209 */ /* 0x000fe40007800000 */
[----:B------:R-:W-:-:S02]  /*2840*/  FMNMX R8, R30, R13, !PT ;  /* 0x0000000d1e087209 */ /* 0x000fc40007800000 */
[----:B------:R-:W-:Y:S02]  /*2850*/  FMNMX R7, R29, R4, !PT ;  /* 0x000000041d077209 */ /* 0x000fe40007800000 */
        /* <DEDUP_REMOVED lines=9> */
[----:B------:R-:W-:-:S04]  /*28f0*/  FMNMX R4, R40, R7, !PT ;  /* 0x0000000728047209 */ /* 0x000fc80007800000 */
[----:B------:R-:W-:-:S04]  /*2900*/  FMNMX R7, R41, R4, !PT ;  /* 0x0000000429077209 */ /* 0x000fc80007800000 */
[----:B------:R-:W-:-:S04]  /*2910*/  FMNMX R4, R44, R7, !PT ;  /* 0x000000072c047209 */ /* 0x000fc80007800000 */
[----:B------:R-:W-:-:S04]  /*2920*/  FMNMX R7, R45, R4, !PT ;  /* 0x000000042d077209 */ /* 0x000fc80007800000 */
[----:B------:R-:W-:-:S04]  /*2930*/  FMNMX R4, R48, R7, !PT ;  /* 0x0000000730047209 */ /* 0x000fc80007800000 */
[----:B------:R-:W-:-:S04]  /*2940*/  FMNMX R7, R49, R4, !PT ;  /* 0x0000000431077209 */ /* 0x000fc80007800000 */
[----:B------:R-:W-:-:S04]  /*2950*/  FMNMX R4, R52, R7, !PT ;  /* 0x0000000734047209 */ /* 0x000fc80007800000 */
[----:B------:R-:W-:-:S05]  /*2960*/  FMNMX R6, R53, R4, !PT ;  /* 0x0000000435067209 */ /* 0x000fca0007800000 */
[----:B------:R-:W1:Y:S02]  /*2970*/  SHFL.BFLY PT, R7, R6, 0x1, 0x1f ;  /* 0x0c201f0006077f89 */ /* 0x000e6400000e0000 */
[----:B-1----:R-:W-:Y:S02]  /*2980*/  FMNMX R7, R6, R7, !PT ;  /* 0x0000000706077209 */ /* 0x002fe40007800000 */
[----:B------:R-:W-:-:S03]  /*2990*/  FMNMX R6, R42, R13, !PT ;  /* 0x0000000d2a067209 */ /* 0x000fc60007800000 */
[----:B------:R-:W1:Y:S01]  /*29a0*/  SHFL.BFLY PT, R4, R7, 0x2, 0x1f ;  /* 0x0c401f0007047f89 */ /* 0x000e6200000e0000 */
[----:B------:R-:W-:-:S04]  /*29b0*/  FMNMX R13, R43, R6, !PT ;  /* 0x000000062b0d7209 */ /* 0x000fc80007800000 */
[----:B------:R-:W-:-:S04]  /*29c0*/  FMNMX R6, R46, R13, !PT ;  /* 0x0000000d2e067209 */ /* 0x000fc80007800000 */
[----:B------:R-:W-:-:S04]  /*29d0*/  FMNMX R13, R47, R6, !PT ;  /* 0x000000062f0d7209 */ /* 0x000fc80007800000 */
[----:B------:R-:W-:-:S04]  /*29e0*/  FMNMX R6, R50, R13, !PT ;  /* 0x0000000d32067209 */ /* 0x000fc80007800000 */
[----:B------:R-:W-:-:S04]  /*29f0*/  FMNMX R13, R51, R6, !PT ;  /* 0x00000006330d7209 */ /* 0x000fc80007800000 */
[----:B------:R-:W-:Y:S02]  /*2a00*/  FMNMX R6, R54, R13, !PT ;  /* 0x0000000d36067209 */ /* 0x000fe40007800000 */
[----:B-1----:R-:W-:Y:S02]  /*2a10*/  FMNMX R4, R7, R4, !PT ;  /* 0x0000000407047209 */ /* 0x002fe40007800000 */
[----:B------:R-:W-:Y:S02]  /*2a20*/  FMNMX R6, R55, R6, !PT ;  /* 0x0000000637067209 */ /* 0x000fe40007800000 */
[----:B------:R-:W-:-:S03]  /*2a30*/  FSETP.NEU.AND P2, PT, R4, -INF , PT ;  /* 0xff8000000400780b */ /* 0x000fc60003f4d000 */
[----:B------:R-:W1:Y:S01]  /*2a40*/  SHFL.BFLY PT, R13, R6, 0x1, 0x1f ;  /* 0x0c201f00060d7f89 */ /* 0x000e6200000e0000 */
[----:B------:R-:W-:-:S05]  /*2a50*/  FSEL R8, R4, RZ, P2 ;  /* 0x000000ff04087208 */ /* 0x000fca0001000000 */
[C---:B------:R-:W-:Y:S01]  /*2a60*/  FMUL R7, R8.reuse, UR13 ;  /* 0x0000000d08077c20 */ /* 0x040fe20008400000 */
[----:B------:R-:W-:-:S03]  /*2a70*/  FADD R8, -R8, R9 ;  /* 0x0000000908087221 */ /* 0x000fc60000000100 */
[--C-:B------:R-:W-:Y:S01]  /*2a80*/  FFMA R24, R24, UR13, -R7.reuse ;  /* 0x0000000d18187c23 */ /* 0x100fe20008000807 */
[--C-:B------:R-:W-:Y:S01]  /*2a90*/  FFMA R25, R25, UR13, -R7.reuse ;  /* 0x0000000d19197c23 */ /* 0x100fe20008000807 */
[--C-:B------:R-:W-:Y:S01]  /*2aa0*/  FFMA R28, R28, UR13, -R7.reuse ;  /* 0x0000000d1c1c7c23 */ /* 0x100fe20008000807 */
[--C-:B------:R-:W-:Y:S01]  /*2ab0*/  FFMA R32, R32, UR13, -R7.reuse ;  /* 0x0000000d20207c23 */ /* 0x100fe20008000807 */
[--C-:B------:R-:W-:Y:S01]  /*2ac0*/  FFMA R29, R29, UR13, -R7.reuse ;  /* 0x0000000d1d1d7c23 */ /* 0x100fe20008000807 */
[----:B------:R-:W-:Y:S01]  /*2ad0*/  FSETP.GEU.AND P2, PT, R24, -126, PT ;  /* 0xc2fc00001800780b */ /* 0x000fe20003f4e000 */
        /* <DEDUP_REMOVED lines=9> */
[----:B-1----:R-:W-:Y:S01]  /*2b70*/  FMNMX R6, R6, R13, !PT ;  /* 0x0000000d06067209 */ /* 0x002fe20007800000 */
[--C-:B------:R-:W-:Y:S01]  /*2b80*/  FFMA R44, R44, UR13, -R7.reuse ;  /* 0x0000000d2c2c7c23 */ /* 0x100fe20008000807 */
[--C-:B------:R-:W-:Y:S01]  /*2b90*/  FFMA R45, R45, UR13, -R7.reuse ;  /* 0x0000000d2d2d7c23 */ /* 0x100fe20008000807 */
[----:B------:R-:W-:Y:S01]  /*2ba0*/  @!P2 FMUL R24, R24, 0.5 ;  /* 0x3f0000001818a820 */ /* 0x000fe20000400000 */
[--C-:B------:R-:W-:Y:S01]  /*2bb0*/  FFMA R48, R48, UR13, -R7.reuse ;  /* 0x0000000d30307c23 */ /* 0x100fe20008000807 */
[----:B------:R-:W-:Y:S01]  /*2bc0*/  @!P3 FMUL R25, R25, 0.5 ;  /* 0x3f0000001919b820 */ /* 0x000fe20000400000 */
[----:B------:R-:W1:Y:S01]  /*2bd0*/  SHFL.BFLY PT, R17, R6, 0x2, 0x1f ;  /* 0x0c401f0006117f89 */ /* 0x000e6200000e0000 */
[----:B------:R-:W-:Y:S01]  /*2be0*/  @!P4 FMUL R28, R28, 0.5 ;  /* 0x3f0000001c1cc820 */ /* 0x000fe20000400000 */
[--C-:B------:R-:W-:Y:S01]  /*2bf0*/  FFMA R49, R49, UR13, -R7.reuse ;  /* 0x0000000d31317c23 */ /* 0x100fe20008000807 */
[----:B------:R-:W2:Y:S01]  /*2c00*/  MUFU.EX2 R24, R24 ;  /* 0x0000001800187308 */ /* 0x000ea20000000800 */
[----:B------:R-:W-:Y:S01]  /*2c10*/  @!P5 FMUL R32, R32, 0.5 ;  /* 0x3f0000002020d820 */ /* 0x000fe20000400000 */
[----:B------:R-:W-:Y:S01]  /*2c20*/  @!P6 FMUL R29, R29, 0.5 ;  /* 0x3f0000001d1de820 */ /* 0x000fe20000400000 */
[--C-:B------:R-:W-:Y:S01]  /*2c30*/  FFMA R52, R52, UR13, -R7.reuse ;  /* 0x0000000d34347c23 */ /* 0x100fe20008000807 */
[----:B------:R-:W-:Y:S01]  /*2c40*/  FFMA R53, R53, UR13, -R7 ;  /* 0x0000000d35357c23 */ /* 0x000fe20008000807 */
[----:B------:R-:W-:-:S03]  /*2c50*/  FMUL R8, R8, UR13 ;  /* 0x0000000d08087c20 */ /* 0x000fc60008400000 */
[----:B------:R-:W3:Y:S08]  /*2c60*/  MUFU.EX2 R25, R25 ;  /* 0x0000001900197308 */ /* 0x000ef00000000800 */
[----:B------:R-:W4:Y:S01]  /*2c70*/  MUFU.EX2 R28, R28 ;  /* 0x0000001c001c7308 */ /* 0x000f220000000800 */
[----:B--2---:R-:W-:Y:S01]  /*2c80*/  @!P2 FMUL R24, R24, R24 ;  /* 0x000000181818a220 */ /* 0x004fe20000400000 */
[----:B------:R-:W-:-:S02]  /*2c90*/  FSETP.GEU.AND P2, PT, R33, -126, PT ;  /* 0xc2fc00002100780b */ /* 0x000fc40003f4e000 */
[----:B-1----:R-:W-:-:S04]  /*2ca0*/  FMNMX R6, R6, R17, !PT ;  /* 0x0000001106067209 */ /* 0x002fc80007800000 */
[----:B------:R-:W1:Y:S01]  /*2cb0*/  MUFU.EX2 R32, R32 ;  /* 0x0000002000207308 */ /* 0x000e620000000800 */
[----:B---3--:R-:W-:Y:S01]  /*2cc0*/  @!P3 FMUL R25, R25, R25 ;  /* 0x000000191919b220 */ /* 0x008fe20000400000 */
[----:B------:R-:W-:-:S05]  /*2cd0*/  FSETP.GEU.AND P3, PT, R36, -126, PT ;  /* 0xc2fc00002400780b */ /* 0x000fca0003f6e000 */
[----:B------:R-:W-:Y:S01]  /*2ce0*/  @!P2 FMUL R33, R33, 0.5 ;  /* 0x3f0000002121a820 */ /* 0x000fe20000400000 */
[----:B------:R-:W2:Y:S01]  /*2cf0*/  MUFU.EX2 R29, R29 ;  /* 0x0000001d001d7308 */ /* 0x000ea20000000800 */
[----:B----4-:R-:W-:Y:S01]  /*2d00*/  @!P4 FMUL R28, R28, R28 ;  /* 0x0000001c1c1cc220 */ /* 0x010fe20000400000 */
[----:B------:R-:W-:-:S05]  /*2d10*/  FSETP.GEU.AND P4, PT, R37, -126, PT ;  /* 0xc2fc00002500780b */ /* 0x000fca0003f8e000 */
[----:B------:R-:W-:Y:S01]  /*2d20*/  @!P3 FMUL R36, R36, 0.5 ;  /* 0x3f0000002424b820 */ /* 0x000fe20000400000 */
[----:B------:R-:W3:Y:S01]  /*2d30*/  MUFU.EX2 R33, R33 ;  /* 0x0000002100217308 */ /* 0x000ee20000000800 */
[----:B-1----:R-:W-:Y:S01]  /*2d40*/  @!P5 FMUL R32, R32, R32 ;  /* 0x000000202020d220 */ /* 0x002fe20000400000 */
[----:B------:R-:W-:-:S05]  /*2d50*/  FSETP.GEU.AND P5, PT, R41, -126, PT ;  /* 0xc2fc00002900780b */ /* 0x000fca0003fae000 */
[----:B------:R-:W-:Y:S01]  /*2d60*/  @!P4 FMUL R37, R37, 0.5 ;  /* 0x3f0000002525c820 */ /* 0x000fe20000400000 */
[----:B------:R-:W1:Y:S01]  /*2d70*/  MUFU.EX2 R36, R36 ;  /* 0x0000002400247308 */ /* 0x000e620000000800 */
[----:B--2---:R-:W-:Y:S01]  /*2d80*/  @!P6 FMUL R29, R29, R29 ;  /* 0x0000001d1d1de220 */ /* 0x004fe20000400000 */
[----:B------:R-:W-:-:S05]  /*2d90*/  FSETP.GEU.AND P6, PT, R40, -126, PT ;  /* 0xc2fc00002800780b */ /* 0x000fca0003fce000 */
[----:B------:R-:W-:Y:S01]  /*2da0*/  @!P5 FMUL R41, R41, 0.5 ;  /* 0x3f0000002929d820 */ /* 0x000fe20000400000 */
[----:B------:R-:W2:Y:S01]  /*2db0*/  MUFU.EX2 R37, R37 ;  /* 0x0000002500257308 */ /* 0x000ea20000000800 */
[----:B---3--:R-:W-:Y:S01]  /*2dc0*/  @!P2 FMUL R33, R33, R33 ;  /* 0x000000212121a220 */ /* 0x008fe20000400000 */
        /* <DEDUP_REMOVED lines=12> */
[----:B------:R-:W-:-:S03]  /*2e90*/  FSETP.GEU.AND P5, PT, R49, -126, PT ;  /* 0xc2fc00003100780b */ /* 0x000fc60003fae000 */
[----:B------:R-:W-:Y:S02]  /*2ea0*/  FADD R9, R25, R10 ;  /* 0x0000000a19097221 */ /* 0x000fe40000000000 */
[----:B------:R-:W-:Y:S01]  /*2eb0*/  @!P4 FMUL R48, R48, 0.5 ;  /* 0x3f0000003030c820 */ /* 0x000fe20000400000 */
[----:B------:R-:W3:Y:S01]  /*2ec0*/  MUFU.EX2 R12, R45 ;  /* 0x0000002d000c7308 */ /* 0x000ee20000000800 */
[----:B-1----:R-:W-:Y:S01]  /*2ed0*/  @!P6 FMUL R13, R13, R13 ;  /* 0x0000000d0d0de220 */ /* 0x002fe20000400000 */
[----:B------:R-:W-:-:S04]  /*2ee0*/  FSETP.NEU.AND P6, PT, R6, -INF , PT ;  /* 0xff8000000600780b */ /* 0x000fc80003fcd000 */
[----:B------:R-:W-:Y:S01]  /*2ef0*/  FSEL R18, R6, RZ, P6 ;  /* 0x000000ff06127208 */ /* 0x000fe20003000000 */
[----:B------:R-:W-:Y:S01]  /*2f00*/  @!P5 FMUL R49, R49, 0.5 ;  /* 0x3f0000003131d820 */ /* 0x000fe20000400000 */
[----:B------:R-:W1:Y:S01]  /*2f10*/  MUFU.EX2 R17, R48 ;  /* 0x0000003000117308 */ /* 0x000e620000000800 */
[----:B--2---:R-:W-:Y:S01]  /*2f20*/  @!P2 FMUL R15, R15, R15 ;  /* 0x0000000f0f0fa220 */ /* 0x004fe20000400000 */
[----:B------:R-:W-:Y:S01]  /*2f30*/  FSETP.GEU.AND P6, PT, R52, -126, PT ;  /* 0xc2fc00003400780b */ /* 0x000fe20003fce000 */
[C---:B------:R-:W-:Y:S01]  /*2f40*/  FMUL R19, R18.reuse, UR13 ;  /* 0x0000000d12137c20 */ /* 0x040fe20008400000 */
[----:B------:R-:W-:Y:S01]  /*2f50*/  FSETP.GEU.AND P2, PT, R53, -126, PT ;  /* 0xc2fc00003500780b */ /* 0x000fe20003f4e000 */
[----:B------:R-:W-:Y:S02]  /*2f60*/  FADD R18, -R18, R11 ;  /* 0x0000000b12127221 */ /* 0x000fe40000000100 */
[--C-:B------:R-:W-:Y:S01]  /*2f70*/  FFMA R26, R26, UR13, -R19.reuse ;  /* 0x0000000d1a1a7c23 */ /* 0x100fe20008000813 */
[----:B------:R-:W2:Y:S01]  /*2f80*/  MUFU.EX2 R14, R49 ;  /* 0x00000031000e7308 */ /* 0x000ea20000000800 */
[----:B---3--:R-:W-:Y:S01]  /*2f90*/  @!P3 FMUL R12, R12, R12 ;  /* 0x0000000c0c0cb220 */ /* 0x008fe20000400000 */
[--C-:B------:R-:W-:Y:S01]  /*2fa0*/  FFMA R27, R27, UR13, -R19.reuse ;  /* 0x0000000d1b1b7c23 */ /* 0x100fe20008000813 */
[--C-:B------:R-:W-:Y:S01]  /*2fb0*/  FFMA R20, R30, UR13, -R19.reuse ;  /* 0x0000000d1e147c23 */ /* 0x100fe20008000813 */
[----:B------:R-:W-:Y:S01]  /*2fc0*/  FSETP.GEU.AND P3, PT, R26, -126, PT ;  /* 0xc2fc00001a00780b */ /* 0x000fe20003f6e000 */
[--C-:B------:R-:W-:Y:S01]  /*2fd0*/  FFMA R21, R31, UR13, -R19.reuse ;  /* 0x0000000d1f157c23 */ /* 0x100fe20008000813 */
[--C-:B------:R-:W-:Y:S01]  /*2fe0*/  FFMA R22, R34, UR13, -R19.reuse ;  /* 0x0000000d22167c23 */ /* 0x100fe20008000813 */
[----:B------:R-:W-:Y:S01]  /*2ff0*/  @!P6 FMUL R52, R52, 0.5 ;  /* 0x3f0000003434e820 */ /* 0x000fe20000400000 */
[--C-:B------:R-:W-:Y:S01]  /*3000*/  FFMA R42, R42, UR13, -R19.reuse ;  /* 0x0000000d2a2a7c23 */ /* 0x100fe20008000813 */
[----:B------:R-:W-:Y:S01]  /*3010*/  @!P2 FMUL R53, R53, 0.5 ;  /* 0x3f0000003535a820 */ /* 0x000fe20000400000 */
[----:B-1----:R-:W-:Y:S01]  /*3020*/  @!P4 FMUL R17, R17, R17 ;  /* 0x000000111111c220 */ /* 0x002fe20000400000 */
[----:B------:R-:W-:Y:S01]  /*3030*/  FSETP.GEU.AND P4, PT, R27, -126, PT ;  /* 0xc2fc00001b00780b */ /* 0x000fe20003f8e000 */
[----:B------:R-:W1:Y:S01]  /*3040*/  MUFU.EX2 R7, R52 ;  /* 0x0000003400077308 */ /* 0x000e620000000800 */
[--C-:B------:R-:W-:Y:S01]  /*3050*/  FFMA R43, R43, UR13, -R19.reuse ;  /* 0x0000000d2b2b7c23 */ /* 0x100fe20008000813 */
[--C-:B------:R-:W-:Y:S01]  /*3060*/  FFMA R46, R46, UR13, -R19.reuse ;  /* 0x0000000d2e2e7c23 */ /* 0x100fe20008000813 */
[--C-:B------:R-:W-:Y:S01]  /*3070*/  FFMA R47, R47, UR13, -R19.reuse ;  /* 0x0000000d2f2f7c23 */ /* 0x100fe20008000813 */
[--C-:B------:R-:W-:Y:S01]  /*3080*/  FFMA R51, R51, UR13, -R19.reuse ;  /* 0x0000000d33337c23 */ /* 0x100fe20008000813 */
[----:B------:R-:W-:Y:S01]  /*3090*/  @!P3 FMUL R26, R26, 0.5 ;  /* 0x3f0000001a1ab820 */ /* 0x000fe20000400000 */
[----:B--2---:R-:W-:Y:S01]  /*30a0*/  @!P5 FMUL R14, R14, R14 ;  /* 0x0000000e0e0ed220 */ /* 0x004fe20000400000 */
[----:B------:R-:W-:Y:S01]  /*30b0*/  FSETP.GEU.AND P5, PT, R20, -126, PT ;  /* 0xc2fc00001400780b */ /* 0x000fe20003fae000 */
[----:B------:R-:W2:Y:S01]  /*30c0*/  MUFU.EX2 R16, R53 ;  /* 0x0000003500107308 */ /* 0x000ea20000000800 */
[--C-:B------:R-:W-:Y:S01]  /*30d0*/  FFMA R50, R50, UR13, -R19.reuse ;  /* 0x0000000d32327c23 */ /* 0x100fe20008000813 */
[----:B------:R-:W-:Y:S01]  /*30e0*/  FFMA R54, R54, UR13, -R19 ;  /* 0x0000000d36367c23 */ /* 0x000fe20008000813 */
[----:B------:R-:W-:Y:S01]  /*30f0*/  FADD R11, R29, R12 ;  /* 0x0000000c1d0b7221 */ /* 0x000fe20000000000 */
[----:B------:R-:W-:-:S04]  /*3100*/  @!P4 FMUL R27, R27, 0.5 ;  /* 0x3f0000001b1bc820 */ /* 0x000fc80000400000 */
[----:B------:R3:W4:Y:S01]  /*3110*/  MUFU.EX2 R23, R26 ;  /* 0x0000001a00177308 */ /* 0x0007220000000800 */
[----:B-1----:R-:W-:Y:S01]  /*3120*/  @!P6 FMUL R7, R7, R7 ;  /* 0x000000070707e220 */ /* 0x002fe20000400000 */
[----:B------:R-:W-:Y:S02]  /*3130*/  FSETP.GEU.AND P6, PT, R21, -126, PT ;  /* 0xc2fc00001500780b */ /* 0x000fe40003fce000 */
[----:B------:R-:W-:-:S04]  /*3140*/  @!P5 FMUL R20, R20, 0.5 ;  /* 0x3f0000001414d820 */ /* 0x000fc80000400000 */
[----:B------:R1:W5:Y:S01]  /*3150*/  MUFU.EX2 R30, R27 ;  /* 0x0000001b001e7308 */ /* 0x0003620000000800 */
[----:B---3--:R-:W-:Y:S01]  /*3160*/  FFMA R26, R35, UR13, -R19 ;  /* 0x0000000d231a7c23 */ /* 0x008fe20008000813 */
[----:B--2---:R-:W-:Y:S01]  /*3170*/  @!P2 FMUL R16, R16, R16 ;  /* 0x000000101010a220 */ /* 0x004fe20000400000 */
[----:B------:R-:W-:-:S04]  /*3180*/  FSETP.GEU.AND P2, PT, R22, -126, PT ;  /* 0xc2fc00001600780b */ /* 0x000fc80003f4e000 */
[----:B------:R-:W-:Y:S01]  /*3190*/  @!P6 FMUL R21, R21, 0.5 ;  /* 0x3f0000001515e820 */ /* 0x000fe20000400000 */
[----:B------:R2:W3:Y:S01]  /*31a0*/  MUFU.EX2 R31, R20 ;  /* 0x00000014001f7308 */ /* 0x0004e20000000800 */
[----:B----4-:R-:W-:Y:S01]  /*31b0*/  @!P3 FMUL R23, R23, R23 ;  /* 0x000000171717b220 */ /* 0x010fe20000400000 */
[----:B------:R-:W-:Y:S01]  /*31c0*/  FSETP.GEU.AND P3, PT, R26, -126, PT ;  /* 0xc2fc00001a00780b */ /* 0x000fe20003f6e000 */
[----:B-1----:R-:W-:-:S05]  /*31d0*/  FFMA R27, R38, UR13, -R19 ;  /* 0x0000000d261b7c23 */ /* 0x002fca0008000813 */
[----:B------:R-:W-:Y:S01]  /*31e0*/  @!P2 FMUL R22, R22, 0.5 ;  /* 0x3f0000001616a820 */ /* 0x000fe20000400000 */
[--C-:B--2---:R-:W-:Y:S01]  /*31f0*/  FFMA R20, R39, UR13, -R19.reuse ;  /* 0x0000000d27147c23 */ /* 0x104fe20008000813 */
[----:B-----5:R-:W-:Y:S01]  /*3200*/  @!P4 FMUL R30, R30, R30 ;  /* 0x0000001e1e1ec220 */ /* 0x020fe20000400000 */
[----:B------:R-:W-:Y:S01]  /*3210*/  FSETP.GEU.AND P4, PT, R27, -126, PT ;  /* 0xc2fc00001b00780b */ /* 0x000fe20003f8e000 */
[----:B------:R-:W1:Y:S01]  /*3220*/  MUFU.EX2 R34, R21 ;  /* 0x0000001500227308 */ /* 0x000e620000000800 */
[----:B------:R-:W-:Y:S02]  /*3230*/  FFMA R19, R55, UR13, -R19 ;  /* 0x0000000d37137c23 */ /* 0x000fe40008000813 */
[----:B------:R-:W-:Y:S01]  /*3240*/  @!P3 FMUL R26, R26, 0.5 ;  /* 0x3f0000001a1ab820 */ /* 0x000fe20000400000 */
[----:B---3--:R-:W-:Y:S01]  /*3250*/  @!P5 FMUL R31, R31, R31 ;  /* 0x0000001f1f1fd220 */ /* 0x008fe20000400000 */
[----:B------:R-:W-:-:S03]  /*3260*/  FSETP.GEU.AND P5, PT, R20, -126, PT ;  /* 0xc2fc00001400780b */ /* 0x000fc60003fae000 */
[----:B------:R-:W2:Y:S04]  /*3270*/  MUFU.EX2 R35, R22 ;  /* 0x0000001600237308 */ /* 0x000ea80000000800 */
[----:B------:R-:W-:-:S04]  /*3280*/  @!P4 FMUL R27, R27, 0.5 ;  /* 0x3f0000001b1bc820 */ /* 0x000fc80000400000 */
[----:B------:R3:W4:Y:S01]  /*3290*/  MUFU.EX2 R38, R26 ;  /* 0x0000001a00267308 */ /* 0x0007220000000800 */
[----:B-1----:R-:W-:Y:S01]  /*32a0*/  @!P6 FMUL R34, R34, R34 ;  /* 0x000000222222e220 */ /* 0x002fe20000400000 */
[----:B------:R-:W-:Y:S01]  /*32b0*/  FSETP.GEU.AND P6, PT, R42, -126, PT ;  /* 0xc2fc00002a00780b */ /* 0x000fe20003fce000 */
[----:B------:R-:W-:-:S05]  /*32c0*/  @!P5 FMUL R20, R20, 0.5 ;  /* 0x3f0000001414d820 */ /* 0x000fca0000400000 */
[----:B------:R-:W1:Y:S01]  /*32d0*/  MUFU.EX2 R39, R27 ;  /* 0x0000001b00277308 */ /* 0x000e620000000800 */
[----:B--2---:R-:W-:Y:S01]  /*32e0*/  @!P2 FMUL R35, R35, R35 ;  /* 0x000000232323a220 */ /* 0x004fe20000400000 */
[----:B------:R-:W-:Y:S01]  /*32f0*/  FSETP.GEU.AND P2, PT, R43, -126, PT ;  /* 0xc2fc00002b00780b */ /* 0x000fe20003f4e000 */
[----:B---3--:R-:W-:Y:S01]  /*3300*/  FMUL R26, R18, UR13 ;  /* 0x0000000d121a7c20 */ /* 0x008fe20008400000 */
[----:B------:R-:W-:-:S03]  /*3310*/  FADD R18, R33, R14 ;  /* 0x0000000e21127221 */ /* 0x000fc60000000000 */
[----:B------:R-:W-:Y:S01]  /*3320*/  @!P6 FMUL R42, R42, 0.5 ;  /* 0x3f0000002a2ae820 */ /* 0x000fe20000400000 */
[----:B------:R2:W3:Y:S01]  /*3330*/  MUFU.EX2 R40, R20 ;  /* 0x0000001400287308 */ /* 0x0004e20000000800 */
[----:B----4-:R-:W-:Y:S01]  /*3340*/  @!P3 FMUL R38, R38, R38 ;  /* 0x000000262626b220 */ /* 0x010fe20000400000 */
[----:B------:R-:W-:Y:S01]  /*3350*/  FSETP.GEU.AND P3, PT, R46, -126, PT ;  /* 0xc2fc00002e00780b */ /* 0x000fe20003f6e000 */
[----:B------:R-:W-:Y:S01]  /*3360*/  FADD R21, R9, R18 ;  /* 0x0000001209157221 */ /* 0x000fe20000000000 */
[----:B------:R-:W-:-:S03]  /*3370*/  FADD R18, R28, R15 ;  /* 0x0000000f1c127221 */ /* 0x000fc60000000000 */
[----:B------:R-:W-:Y:S01]  /*3380*/  @!P2 FMUL R43, R43, 0.5 ;  /* 0x3f0000002b2ba820 */ /* 0x000fe20000400000 */
[----:B------:R-:W4:Y:S01]  /*3390*/  MUFU.EX2 R42, R42 ;  /* 0x0000002a002a7308 */ /* 0x000f220000000800 */
[----:B-1----:R-:W-:Y:S01]  /*33a0*/  @!P4 FMUL R39, R39, R39 ;  /* 0x000000272727c220 */ /* 0x002fe20000400000 */
[----:B------:R-:W-:Y:S01]  /*33b0*/  FSETP.GEU.AND P4, PT, R47, -126, PT ;  /* 0xc2fc00002f00780b */ /* 0x000fe20003f8e000 */
[----:B--2---:R-:W-:-:S04]  /*33c0*/  FADD R20, R37, R16 ;  /* 0x0000001025147221 */ /* 0x004fc80000000000 */
[----:B------:R-:W-:Y:S01]  /*33d0*/  @!P3 FMUL R46, R46, 0.5 ;  /* 0x3f0000002e2eb820 */ /* 0x000fe20000400000 */
[----:B------:R-:W1:Y:S01]  /*33e0*/  MUFU.EX2 R43, R43 ;  /* 0x0000002b002b7308 */ /* 0x000e620000000800 */
[----:B---3--:R-:W-:Y:S01]  /*33f0*/  @!P5 FMUL R40, R40, R40 ;  /* 0x000000282828d220 */ /* 0x008fe20000400000 */
[----:B------:R-:W-:Y:S01]  /*3400*/  FSETP.GEU.AND P5, PT, R51, -126, PT ;  /* 0xc2fc00003300780b */ /* 0x000fe20003fae000 */
[----:B------:R-:W-:Y:S01]  /*3410*/  FADD R22, R11, R20 ;  /* 0x000000140b167221 */ /* 0x000fe20000000000 */
[----:B------:R-:W-:Y:S01]  /*3420*/  FADD R11, R24, R13 ;  /* 0x0000000d180b7221 */ /* 0x000fe20000000000 */
[----:B------:R-:W-:Y:S01]  /*3430*/  FADD R20, R32, R17 ;  /* 0x0000001120147221 */ /* 0x000fe20000000000 */
[----:B------:R-:W-:Y:S01]  /*3440*/  F2FP.BF16.F32.PACK_AB R24, R25, R24 ;  /* 0x000000181918723e */ /* 0x000fe200000010ff */
[----:B------:R-:W-:Y:S01]  /*3450*/  @!P4 FMUL R47, R47, 0.5 ;  /* 0x3f0000002f2fc820 */ /* 0x000fe20000400000 */
[----:B------:R-:W2:Y:S01]  /*3460*/  MUFU.EX2 R46, R46 ;  /* 0x0000002e002e7308 */ /* 0x000ea20000000800 */
[----:B----4-:R-:W-:Y:S01]  /*3470*/  @!P6 FMUL R42, R42, R42 ;  /* 0x0000002a2a2ae220 */ /* 0x010fe20000400000 */
[----:B------:R-:W-:Y:S01]  /*3480*/  FSETP.GEU.AND P6, PT, R50, -126, PT ;  /* 0xc2fc00003200780b */ /* 0x000fe20003fce000 */
[----:B------:R-:W-:Y:S01]  /*3490*/  FADD R11, R11, R20 ;  /* 0x000000140b0b7221 */ /* 0x000fe20000000000 */
[----:B------:R-:W-:Y:S01]  /*34a0*/  FADD R22, R21, R22 ;  /* 0x0000001615167221 */ /* 0x000fe20000000000 */
[----:B------:R-:W-:-:S02]  /*34b0*/  SHF.L.U32 R21, R64, 0x1f, RZ ;  /* 0x0000001f40157819 */ /* 0x000fc400000006ff */
[----:B------:R-:W-:Y:S01]  /*34c0*/  @!P5 FMUL R51, R51, 0.5 ;  /* 0x3f0000003333d820 */ /* 0x000fe20000400000 */
[----:B------:R-:W3:Y:S01]  /*34d0*/  MUFU.EX2 R47, R47 ;  /* 0x0000002f002f7308 */ /* 0x000ee20000000800 */
[----:B-1----:R-:W-:Y:S01]  /*34e0*/  @!P2 FMUL R43, R43, R43 ;  /* 0x0000002b2b2ba220 */ /* 0x002fe20000400000 */
[----:B------:R-:W-:Y:S02]  /*34f0*/  FSETP.GEU.AND P2, PT, R54, -126, PT ;  /* 0xc2fc00003600780b */ /* 0x000fe40003f4e000 */
[C---:B------:R-:W-:Y:S01]  /*3500*/  F2FP.BF16.F32.PACK_AB R25, R30.reuse, R23 ;  /* 0x000000171e19723e */ /* 0x040fe200000010ff */
[----:B------:R-:W-:Y:S01]  /*3510*/  FADD R27, R30, R43 ;  /* 0x0000002b1e1b7221 */ /* 0x000fe20000000000 */
[----:B------:R-:W-:Y:S01]  /*3520*/  F2FP.BF16.F32.PACK_AB R30, R37, R36 ;  /* 0x00000024251e723e */ /* 0x000fe200000010ff */
[----:B------:R-:W-:Y:S01]  /*3530*/  @!P6 FMUL R50, R50, 0.5 ;  /* 0x3f0000003232e820 */ /* 0x000fe20000400000 */
[----:B------:R-:W1:Y:S01]  /*3540*/  MUFU.EX2 R51, R51 ;  /* 0x0000003300337308 */ /* 0x000e620000000800 */
[----:B--2---:R-:W-:Y:S01]  /*3550*/  @!P3 FMUL R46, R46, R46 ;  /* 0x0000002e2e2eb220 */ /* 0x004fe20000400000 */
[----:B------:R-:W-:-:S03]  /*3560*/  FSETP.GEU.AND P3, PT, R19, -126, PT ;  /* 0xc2fc00001300780b */ /* 0x000fc60003f6e000 */
[----:B------:R-:W-:Y:S02]  /*3570*/  FADD R20, R31, R46 ;  /* 0x0000002e1f147221 */ /* 0x000fe40000000000 */
[----:B------:R-:W-:Y:S01]  /*3580*/  @!P2 FMUL R54, R54, 0.5 ;  /* 0x3f0000003636a820 */ /* 0x000fe20000400000 */
[----:B------:R-:W2:Y:S01]  /*3590*/  MUFU.EX2 R50, R50 ;  /* 0x0000003200327308 */ /* 0x000ea20000000800 */
[----:B---3--:R-:W-:Y:S01]  /*35a0*/  @!P4 FMUL R47, R47, R47 ;  /* 0x0000002f2f2fc220 */ /* 0x008fe20000400000 */
[----:B------:R-:W-:-:S05]  /*35b0*/  FSETP.GEU.AND P4, PT, R8, -126, PT ;  /* 0xc2fc00000800780b */ /* 0x000fca0003f8e000 */
[----:B------:R-:W-:Y:S01]  /*35c0*/  @!P3 FMUL R19, R19, 0.5 ;  /* 0x3f0000001313b820 */ /* 0x000fe20000400000 */
[----:B------:R-:W3:Y:S01]  /*35d0*/  MUFU.EX2 R54, R54 ;  /* 0x0000003600367308 */ /* 0x000ee20000000800 */
[----:B-1----:R-:W-:Y:S01]  /*35e0*/  @!P5 FMUL R51, R51, R51 ;  /* 0x000000333333d220 */ /* 0x002fe20000400000 */
[----:B------:R-:W-:-:S03]  /*35f0*/  FSETP.GEU.AND P5, PT, R26, -126, PT ;  /* 0xc2fc00001a00780b */ /* 0x000fc60003fae000 */
[----:B------:R-:W-:Y:S02]  /*3600*/  FADD R44, R38, R51 ;  /* 0x00000033262c7221 */ /* 0x000fe40000000000 */
[----:B------:R-:W-:Y:S01]  /*3610*/  @!P4 FMUL R8, R8, 0.5 ;  /* 0x3f0000000808c820 */ /* 0x000fe20000400000 */
[----:B------:R1:W4:Y:S01]  /*3620*/  MUFU.EX2 R41, R19 ;  /* 0x0000001300297308 */ /* 0x0003220000000800 */
[----:B--2---:R-:W-:Y:S01]  /*3630*/  @!P6 FMUL R50, R50, R50 ;  /* 0x000000323232e220 */ /* 0x004fe20000400000 */
[----:B------:R-:W-:Y:S01]  /*3640*/  FADD R49, R27, R44 ;  /* 0x0000002c1b317221 */ /* 0x000fe20000000000 */
[----:B------:R-:W-:Y:S02]  /*3650*/  FADD R27, R34, R47 ;  /* 0x0000002f221b7221 */ /* 0x000fe40000000000 */
[----:B------:R-:W-:Y:S01]  /*3660*/  FADD R44, R35, R50 ;  /* 0x00000032232c7221 */ /* 0x000fe20000000000 */
[----:B------:R-:W-:Y:S01]  /*3670*/  F2FP.BF16.F32.PACK_AB R37, R51, R50 ;  /* 0x000000323325723e */ /* 0x000fe200000010ff */
[----:B------:R-:W-:Y:S01]  /*3680*/  @!P5 FMUL R26, R26, 0.5 ;  /* 0x3f0000001a1ad820 */ /* 0x000fe20000400000 */
[----:B------:R-:W2:Y:S01]  /*3690*/  MUFU.EX2 R9, R8 ;  /* 0x0000000800097308 */ /* 0x000ea20000000800 */
[----:B-1----:R-:W-:Y:S01]  /*36a0*/  FADD R19, R36, R7 ;  /* 0x0000000724137221 */ /* 0x002fe20000000000 */
[----:B---3--:R-:W-:Y:S01]  /*36b0*/  @!P2 FMUL R54, R54, R54 ;  /* 0x000000363636a220 */ /* 0x008fe20000400000 */
[----:B------:R1:W3:Y:S01]  /*36c0*/  SYNCS.PHASECHK.TRANS64.TRYWAIT P2, [UR6+0x3800], R21 ;  /* 0x00380015ff0075a7 */ /* 0x0002e20008040146 */
[----:B------:R-:W-:Y:S01]  /*36d0*/  F2FP.BF16.F32.PACK_AB R36, R14, R17 ;  /* 0x000000110e24723e */ /* 0x000fe200000010ff */
[----:B------:R-:W-:Y:S01]  /*36e0*/  FADD R18, R18, R19 ;  /* 0x0000001312127221 */ /* 0x000fe20000000000 */
[----:B------:R-:W-:Y:S01]  /*36f0*/  FADD R19, R23, R42 ;  /* 0x0000002a17137221 */ /* 0x000fe20000000000 */
[----:B------:R-:W-:Y:S01]  /*3700*/  FADD R45, R39, R54 ;  /* 0x00000036272d7221 */ /* 0x000fe20000000000 */
[----:B------:R5:W1:Y:S01]  /*3710*/  MUFU.EX2 R8, R26 ;  /* 0x0000001a00087308 */ /* 0x000a620000000800 */
[----:B----4-:R-:W-:Y:S01]  /*3720*/  @!P3 FMUL R41, R41, R41 ;  /* 0x000000292929b220 */ /* 0x010fe20000400000 */
[----:B------:R-:W-:Y:S01]  /*3730*/  FADD R19, R19, R44 ;  /* 0x0000002c13137221 */ /* 0x000fe20000000000 */
[----:B------:R-:W-:Y:S01]  /*3740*/  FADD R20, R20, R45 ;  /* 0x0000002d14147221 */ /* 0x000fe20000000000 */
[----:B------:R-:W-:Y:S01]  /*3750*/  FADD R11, R11, R18 ;  /* 0x000000120b0b7221 */ /* 0x000fe20000000000 */
[----:B------:R-:W-:-:S02]  /*3760*/  FADD R48, R40, R41 ;  /* 0x0000002928307221 */ /* 0x000fc40000000000 */
[----:B------:R-:W-:Y:S01]  /*3770*/  FADD R19, R19, R20 ;  /* 0x0000001413137221 */ /* 0x000fe20000000000 */
[----:B------:R-:W-:Y:S01]  /*3780*/  FADD R22, R11, R22 ;  /* 0x000000160b167221 */ /* 0x000fe20000000000 */
[----:B------:R-:W-:Y:S01]  /*3790*/  FADD R48, R27, R48 ;  /* 0x000000301b307221 */ /* 0x000fe20000000000 */
[----:B--2---:R-:W-:Y:S01]  /*37a0*/  @!P4 FMUL R9, R9, R9 ;  /* 0x000000090909c220 */ /* 0x004fe20000400000 */
[----:B-----5:R-:W-:Y:S02]  /*37b0*/  F2FP.BF16.F32.PACK_AB R26, R29, R28 ;  /* 0x0000001c1d1a723e */ /* 0x020fe400000010ff */
[----:B------:R-:W-:Y:S01]  /*37c0*/  FADD R48, R49, R48 ;  /* 0x0000003031307221 */ /* 0x000fe20000000000 */
[----:B------:R-:W-:Y:S01]  /*37d0*/  F2FP.BF16.F32.PACK_AB R27, R34, R31 ;  /* 0x0000001f221b723e */ /* 0x000fe200000010ff */
[----:B------:R-:W-:Y:S01]  /*37e0*/  FFMA R2, R9, R2, R22 ;  /* 0x0000000209027223 */ /* 0x000fe20000000016 */
[----:B------:R-:W-:Y:S01]  /*37f0*/  F2FP.BF16.F32.PACK_AB R28, R33, R32 ;  /* 0x00000020211c723e */ /* 0x000fe200000010ff */
[----:B------:R-:W-:Y:S01]  /*3800*/  FADD R19, R19, R48 ;  /* 0x0000003013137221 */ /* 0x000fe20000000000 */
[----:B-1----:R-:W-:Y:S01]  /*3810*/  @!P5 FMUL R8, R8, R8 ;  /* 0x000000080808d220 */ /* 0x002fe20000400000 */
[----:B------:R-:W-:Y:S01]  /*3820*/  F2FP.BF16.F32.PACK_AB R29, R38, R35 ;  /* 0x00000023261d723e */ /* 0x000fe200000010ff */
[-C--:B------:R-:W-:Y:S01]  /*3830*/  FMUL R56, R56, R9.reuse ;  /* 0x0000000938387220 */ /* 0x080fe20000400000 */
[----:B------:R-:W-:Y:S01]  /*3840*/  FMUL R57, R57, R9 ;  /* 0x0000000939397220 */ /* 0x000fe20000400000 */
[----:B------:R-:W-:Y:S01]  /*3850*/  FFMA R5, R8, R5, R19 ;  /* 0x0000000508057223 */ /* 0x000fe20000000013 */
[-C--:B------:R-:W-:Y:S01]  /*3860*/  FMUL R60, R60, R9.reuse ;  /* 0x000000093c3c7220 */ /* 0x080fe20000400000 */
[----:B------:R-:W-:Y:S01]  /*3870*/  FMUL R61, R61, R9 ;  /* 0x000000093d3d7220 */ /* 0x000fe20000400000 */
[-C--:B------:R-:W-:Y:S01]  /*3880*/  FMUL R58, R58, R8.reuse ;  /* 0x000000083a3a7220 */ /* 0x080fe20000400000 */
[-C--:B------:R-:W-:Y:S01]  /*3890*/  FMUL R59, R59, R8.reuse ;  /* 0x000000083b3b7220 */ /* 0x080fe20000400000 */
[-C--:B------:R-:W-:Y:S01]  /*38a0*/  FMUL R62, R62, R8.reuse ;  /* 0x000000083e3e7220 */ /* 0x080fe20000400000 */
[----:B------:R-:W-:Y:S01]  /*38b0*/  FMUL R63, R63, R8 ;  /* 0x000000083f3f7220 */ /* 0x000fe20000400000 */
[----:B------:R-:W-:-:S02]  /*38c0*/  F2FP.BF16.F32.PACK_AB R31, R40, R39 ;  /* 0x00000027281f723e */ /* 0x000fc400000010ff */
[----:B------:R-:W-:Y:S02]  /*38d0*/  F2FP.BF16.F32.PACK_AB R32, R10, R13 ;  /* 0x0000000d0a20723e */ /* 0x000fe400000010ff */
[----:B------:R-:W-:Y:S02]  /*38e0*/  F2FP.BF16.F32.PACK_AB R33, R43, R42 ;  /* 0x0000002a2b21723e */ /* 0x000fe400000010ff */
[----:B------:R-:W-:Y:S02]  /*38f0*/  F2FP.BF16.F32.PACK_AB R34, R12, R15 ;  /* 0x0000000f0c22723e */ /* 0x000fe400000010ff */
[----:B------:R-:W-:Y:S02]  /*3900*/  F2FP.BF16.F32.PACK_AB R35, R47, R46 ;  /* 0x0000002e2f23723e */ /* 0x000fe400000010ff */
[----:B------:R-:W-:Y:S01]  /*3910*/  F2FP.BF16.F32.PACK_AB R38, R16, R7 ;  /* 0x000000071026723e */ /* 0x000fe200000010ff */
[----:B---3--:R-:W-:Y:S06]  /*3920*/  @!P0 BRA `(.L_x_27) ;  /* 0x0000000000048947 */ /* 0x008fec0003800000 */
[----:B------:R-:W-:Y:S01]  /*3930*/  BPT.TRAP 0x1 ;  /* 0x000000040000795c */ /* 0x000fe20000300000 */
.L_x_27:
[----:B------:R-:W-:Y:S05]  /*3940*/  @P2 BRA `(.L_x_28) ;  /* 0x0000000000082947 */ /* 0x000fea0003800000 */
[----:B------:R-:W1:Y:S02]  /*3950*/  SYNCS.PHASECHK.TRANS64.TRYWAIT P2, [UR6+0x3800], R21 ;  /* 0x00380015ff0075a7 */ /* 0x000e640008040146 */
[----:B-1----:R-:W-:Y:S05]  /*3960*/  @!P2 BRA `(.L_x_29) ;  /* 0x0000003c009ca947 */ /* 0x002fea0003800000 */
.L_x_28:
[----:B------:R-:W-:Y:S01]  /*3970*/  ULEA UR6, UR11, UR8, 0x7 ;  /* 0x000000080b067291 */ /* 0x000fe2000f8e383f */
[----:B------:R-:W-:Y:S01]  /*3980*/  WARPGROUP.ARRIVE ;  /* 0x00000000000079c5 */ /* 0x000fe20000000000 */
[----:B------:R-:W-:Y:S01]  /*3990*/  UMOV UR7, 0xc0000010 ;  /* 0xc000001000077882 */ /* 0x000fe20000000000 */
[----:B------:R-:W-:Y:S01]  /*39a0*/  UMOV UR15, 0xc0000010 ;  /* 0xc0000010000f7882 */ /* 0x000fe20000000000 */
[----:B------:R-:W-:Y:S01]  /*39b0*/  UIADD3 UR12, UR6, 0x20, URZ ;  /* 0x00000020060c7890 */ /* 0x000fe2000fffe03f */
[----:B------:R-:W-:-:S04]  /*39c0*/  F2FP.BF16.F32.PACK_AB R39, R41, R54 ;  /* 0x000000362927723e */ /* 0x000fc800000010ff */
[----:B------:R-:W-:Y:S01]  /*39d0*/  HGMMA.64x16x16.F32.BF16 R56, R24, gdesc[UR4].tnspB, R56, gsb0 ;  /* 0x4020000418387df0 */ /* 0x000fe20008001838 */
[----:B------:R-:W-:Y:S01]  /*39e0*/  UMOV UR7, 0xc0000010 ;  /* 0xc000001000077882 */ /* 0x000fe20000000000 */
[----:B------:R-:W-:Y:S01]  /*39f0*/  UMOV UR14, UR12 ;  /* 0x0000000c000e7c82 */ /* 0x000fe20008000000 */
[----:B------:R-:W-:Y:S02]  /*3a00*/  UIADD3 UR12, UR6, 0x40, URZ ;  /* 0x00000040060c7890 */ /* 0x000fe4000fffe03f */
[----:B------:R-:W-:Y:S01]  /*3a10*/  UIADD3 UR6, UR6, 0x60, URZ ;  /* 0x0000006006067890 */ /* 0x000fe2000fffe03f */
[----:B------:R-:W-:Y:S02]  /*3a20*/  WARPGROUP.DEPBAR.LE gsb0, 0x0 ;  /* 0x00008000000079c5 */ /* 0x000fe40000010000 */
[----:B------:R-:W-:-:S06]  /*3a30*/  WARPGROUP.ARRIVE ;  /* 0x00000000000079c5 */ /* 0x000fcc0000000000 */
[----:B------:R-:W-:Y:S01]  /*3a40*/  HGMMA.64x16x16.F32.BF16 R56, R28, gdesc[UR12].tnspB, R56, gsb0 ;  /* 0x4020000c1c387df0 */ /* 0x000fe20008001838 */
[----:B------:R-:W-:Y:S01]  /*3a50*/  UMOV UR14, UR12 ;  /* 0x0000000c000e7c82 */ /* 0x000fe20008000000 */
[----:B------:R-:W-:Y:S01]  /*3a60*/  UMOV UR15, 0xc0000010 ;  /* 0xc0000010000f7882 */ /* 0x000fe20000000000 */
[----:B------:R-:W-:Y:S02]  /*3a70*/  WARPGROUP.DEPBAR.LE gsb0, 0x0 ;  /* 0x00008000000079c5 */ /* 0x000fe40000010000 */
[----:B------:R-:W-:-:S06]  /*3a80*/  WARPGROUP.ARRIVE ;  /* 0x00000000000079c5 */ /* 0x000fcc0000000000 */
[----:B------:R-:W-:Y:S03]  /*3a90*/  HGMMA.64x16x16.F32.BF16 R56, R32, gdesc[UR12].tnspB, R56, gsb0 ;  /* 0x4020000c20387df0 */ /* 0x000fe60008001838 */
[----:B------:R-:W-:Y:S02]  /*3aa0*/  WARPGROUP.DEPBAR.LE gsb0, 0x0 ;  /* 0x00008000000079c5 */ /* 0x000fe40000010000 */
[----:B------:R-:W-:-:S06]  /*3ab0*/  WARPGROUP.ARRIVE ;  /* 0x00000000000079c5 */ /* 0x000fcc0000000000 */
[----:B------:R-:W-:Y:S03]  /*3ac0*/  HGMMA.64x16x16.F32.BF16 R56, R36, gdesc[UR4].tnspB, R56, gsb0 ;  /* 0x4020000424387df0 */ /* 0x000fe60008001838 */
[----:B------:R-:W-:Y:S02]  /*3ad0*/  WARPGROUP.DEPBAR.LE gsb0, 0x0 ;  /* 0x00008000000079c5 */ /* 0x000fe40000010000 */
[----:B------:R-:W-:Y:S05]  /*3ae0*/  @!P0 BRA `(.L_x_30) ;  /* 0x0000000000048947 */ /* 0x000fea0003800000 */
[----:B------:R-:W-:Y:S01]  /*3af0*/  BPT.TRAP 0x1 ;  /* 0x000000040000795c */ /* 0x000fe20000300000 */
.L_x_30:
[----:B------:R-:W-:-:S04]  /*3b00*/  ULEA UR6, UR9, UR37, 0x3 ;  /* 0x0000002509067291 */ /* 0x000fc8000f8e183f */
[----:B------:R-:W-:-:S04]  /*3b10*/  UIADD3 UR6, UR6, 0x3828, URZ ;  /* 0x0000382806067890 */ /* 0x000fc8000fffe03f */
[----:B------:R-:W-:-:S09]  /*3b20*/  UPRMT UR6, URZ, 0x654, UR6 ;  /* 0x000006543f067896 */ /* 0x000fd20008000006 */
[----:B------:R-:W-:Y:S01]  /*3b30*/  SYNCS.ARRIVE.TRANS64.RED.A1T0 RZ, [UR6], RZ ;  /* 0x000000ffffff79a7 */ /* 0x000fe20008100406 */
[----:B------:R-:W-:Y:S05]  /*3b40*/  @P1 BRA `(.L_x_31) ;  /* 0x0000000000041947 */ /* 0x000fea0003800000 */
[----:B------:R-:W-:Y:S01]  /*3b50*/  BPT.TRAP 0x1 ;  /* 0x000000040000795c */ /* 0x000fe20000300000 */
.L_x_31:
[----:B------:R-:W-:-:S04]  /*3b60*/  UIADD3 UR9, UR9, 0x1, URZ ;  /* 0x0000000109097890 */ /* 0x000fc8000fffe03f */
[----:B------:R-:W-:-:S04]  /*3b70*/  UISETP.NE.AND UP0, UPT, UR9, 0x5, UPT ;  /* 0x000000050900788c */ /* 0x000fc8000bf05270 */
[----:B------:R-:W-:Y:S01]  /*3b80*/  USEL UR9, UR9, URZ, UP0 ;  /* 0x0000003f09097287 */ /* 0x000fe20008000000 */
[----:B------:R-:W-:Y:S11]  /*3b90*/  @!P0 BRA `(.L_x_32) ;  /* 0x0000000000048947 */ /* 0x000ff60003800000 */
[----:B------:R-:W-:Y:S01]  /*3ba0*/  BPT.TRAP 0x1 ;  /* 0x000000040000795c */ /* 0x000fe20000300000 */
.L_x_32:
[----:B------:R-:W-:-:S04]  /*3bb0*/  ULEA UR6, UR9, UR37, 0x3 ;  /* 0x0000002509067291 */ /* 0x000fc8000f8e183f */
[----:B------:R-:W-:-:S04]  /*3bc0*/  UIADD3 UR6, UR6, 0x3828, URZ ;  /* 0x0000382806067890 */ /* 0x000fc8000fffe03f */
[----:B------:R-:W-:-:S09]  /*3bd0*/  UPRMT UR6, URZ, 0x654, UR6 ;  /* 0x000006543f067896 */ /* 0x000fd20008000006 */
[----:B------:R-:W-:Y:S01]  /*3be0*/  SYNCS.ARRIVE.TRANS64.RED.A1T0 RZ, [UR6], RZ ;  /* 0x000000ffffff79a7 */ /* 0x000fe20008100406 */
[----:B------:R-:W-:Y:S05]  /*3bf0*/  @P1 BRA `(.L_x_33) ;  /* 0x0000000000041947 */ /* 0x000fea0003800000 */
[----:B------:R-:W-:Y:S01]  /*3c00*/  BPT.TRAP 0x1 ;  /* 0x000000040000795c */ /* 0x000fe20000300000 */
.L_x_33:
[----:B------:R-:W-:Y:S01]  /*3c10*/  UIADD3 UR11, UR11, 0x1, URZ ;  /* 0x000000010b0b7890 */ /* 0x000fe2000fffe03f */
[C---:B------:R-:W-:Y:S01]  /*3c20*/  ISETP.GT.AND P2, PT, R3.reuse, 0x2, PT ;  /* 0x000000020300780c */ /* 0x040fe20003f44270 */
[----:B------:R-:W-:Y:S01]  /*3c30*/  UIADD3 UR9, UR9, 0x1, URZ ;  /* 0x0000000109097890 */ /* 0x000fe2000fffe03f */
[----:B------:R-:W-:Y:S01]  /*3c40*/  VIADD R3, R3, 0xffffffff ;  /* 0xffffffff03037836 */ /* 0x000fe20000000000 */
[----:B------:R-:W-:Y:S01]  /*3c50*/  UISETP.NE.AND UP2, UPT, UR11, 0x5, UPT ;  /* 0x000000050b00788c */ /* 0x000fe2000bf45270 */
[----:B------:R-:W-:Y:S01]  /*3c60*/  VIADD R0, R0, 0x40 ;  /* 0x0000004000007836 */ /* 0x000fe20000000000 */
[----:B------:R-:W-:Y:S01]  /*3c70*/  UISETP.NE.AND UP0, UPT, UR9, 0x5, UPT ;  /* 0x000000050900788c */ /* 0x000fe2000bf05270 */
[----:B------:R-:W-:Y:S01]  /*3c80*/  MOV R9, R4 ;  /* 0x0000000400097202 */ /* 0x000fe20000000f00 */
[----:B------:R-:W-:Y:S01]  /*3c90*/  USEL UR6, URZ, 0x1, UP2 ;  /* 0x000000013f067887 */ /* 0x000fe20009000000 */
[----:B------:R-:W-:Y:S01]  /*3ca0*/  IMAD.MOV.U32 R11, RZ, RZ, R6 ;  /* 0x000000ffff0b7224 */ /* 0x000fe200078e0006 */
[----:B------:R-:W-:-:S02]  /*3cb0*/  USEL UR9, UR9, URZ, UP0 ;  /* 0x0000003f09097287 */ /* 0x000fc40008000000 */
[----:B------:R-:W-:Y:S02]  /*3cc0*/  USEL UR11, UR11, URZ, UP2 ;  /* 0x0000003f0b0b7287 */ /* 0x000fe40009000000 */
[----:B------:R-:W-:Y:S01]  /*3cd0*/  LOP3.LUT R7, R64, UR6, RZ, 0x3c, !PT ;  /* 0x0000000640077c12 */ /* 0x000fe2000f8e3cff */
[----:B------:R-:W-:Y:S09]  /*3ce0*/  @P2 BRA `(.L_x_34) ;  /* 0xffffffe800702947 */ /* 0x000ff2000383ffff */
.L_x_23:
[----:B------:R-:W-:-:S13]  /*3cf0*/  ISETP.GE.AND P2, PT, R3, 0x1, PT ;  /* 0x000000010300780c */ /* 0x000fda0003f46270 */
[----:B------:R-:W-:Y:S05]  /*3d00*/  @!P2 BRA `(.L_x_35) ;  /* 0x0000001800a0a947 */ /* 0x000fea0003800000 */
[----:B-1----:R-:W-:Y:S01]  /*3d10*/  IMAD.MOV.U32 R8, RZ, RZ, R4 ;  /* 0x000000ffff087224 */ /* 0x002fe200078e0004 */
[----:B------:R-:W-:Y:S01]  /*3d20*/  ULDC UR13, c[0x0][0x28c] ;  /* 0x0000a300000d7ab9 */ /* 0x000fe20000000800 */
[----:B------:R-:W-:Y:S01]  /*3d30*/  IMAD.MOV.U32 R9, RZ, RZ, R6 ;  /* 0x000000ffff097224 */ /* 0x000fe200078e0006 */
[----:B------:R-:W-:-:S06]  /*3d40*/  ULDC UR14, c[0x0][0x604] ;  /* 0x00018100000e7ab9 */ /* 0x000fcc0000000800 */
.L_x_46:
[----:B------:R-:W-:Y:S05]  /*3d50*/  @!P0 BRA `(.L_x_36) ;  /* 0x0000000000048947 */ /* 0x000fea0003800000 */
[----:B------:R-:W-:Y:S01]  /*3d60*/  BPT.TRAP 0x1 ;  /* 0x000000040000795c */ /* 0x000fe20000300000 */
.L_x_36:
[----:B------:R-:W-:Y:S01]  /*3d70*/  ULEA UR6, UR11, UR37, 0x3 ;  /* 0x000000250b067291 */ /* 0x000fe2000f8e183f */
[----:B------:R-:W-:-:S08]  /*3d80*/  SHF.L.U32 R4, R7, 0x1f, RZ ;  /* 0x0000001f07047819 */ /* 0x000fd000000006ff */
[----:B------:R-:W1:Y:S02]  /*3d90*/  SYNCS.PHASECHK.TRANS64.TRYWAIT P2, [UR6+0x3800], R4 ;  /* 0x00380004ff0075a7 */ /* 0x000e640008040146 */
[----:B-1----:R-:W-:Y:S05]  /*3da0*/  @!P2 BRA `(.L_x_37) ;  /* 0x0000003800a4a947 */ /* 0x002fea0003800000 */
.L_x_104:
        /* <DEDUP_REMOVED lines=12> */
.L_x_38:
[C---:B-1----:R-:W-:Y:S01]  /*3e70*/  VIADD R4, R0.reuse, 0x1 ;  /* 0x0000000100047836 */ /* 0x042fe20000000000 */
[C---:B------:R-:W-:Y:S01]  /*3e80*/  ISETP.GE.AND P5, PT, R0.reuse, UR13, PT ;  /* 0x0000000d00007c0c */ /* 0x040fe2000bfa6270 */
[C---:B------:R-:W-:Y:S01]  /*3e90*/  VIADD R10, R0.reuse, 0x9 ;  /* 0x00000009000a7836 */ /* 0x040fe20000000000 */
[----:B------:R-:W-:Y:S01]  /*3ea0*/  IADD3 R6, R0, 0x8, RZ ;  /* 0x0000000800067810 */ /* 0x000fe20007ffe0ff */
[----:B------:R-:W-:Y:S01]  /*3eb0*/  ULEA UR6, UR11, UR37, 0x3 ;  /* 0x000000250b067291 */ /* 0x000fe2000f8e183f */
[----:B------:R-:W-:Y:S01]  /*3ec0*/  ISETP.GE.AND P6, PT, R4, UR13, PT ;  /* 0x0000000d04007c0c */ /* 0x000fe2000bfc6270 */
[----:B------:R-:W-:Y:S01]  /*3ed0*/  VIADD R4, R0, 0x10 ;  /* 0x0000001000047836 */ /* 0x000fe20000000000 */
[----:B------:R-:W-:Y:S02]  /*3ee0*/  FSEL R26, R26, -INF , !P5 ;  /* 0xff8000001a1a7808 */ /* 0x000fe40006800000 */
[----:B------:R-:W-:Y:S02]  /*3ef0*/  FSEL R11, R24, -INF , !P5 ;  /* 0xff800000180b7808 */ /* 0x000fe40006800000 */
[----:B------:R-:W-:Y:S01]  /*3f00*/  ISETP.GE.AND P4, PT, R4, UR13, PT ;  /* 0x0000000d04007c0c */ /* 0x000fe2000bf86270 */
[----:B------:R-:W-:Y:S01]  /*3f10*/  VIADD R4, R0, 0x11 ;  /* 0x0000001100047836 */ /* 0x000fe20000000000 */
[----:B------:R-:W-:Y:S01]  /*3f20*/  ISETP.GE.AND P2, PT, R6, UR13, PT ;  /* 0x0000000d06007c0c */ /* 0x000fe2000bf46270 */
[----:B------:R-:W-:Y:S01]  /*3f30*/  VIADD R6, R0, 0x18 ;  /* 0x0000001800067836 */ /* 0x000fe20000000000 */
[----:B------:R-:W-:-:S02]  /*3f40*/  FSEL R27, R27, -INF , !P6 ;  /* 0xff8000001b1b7808 */ /* 0x000fc40007000000 */
[----:B------:R-:W-:Y:S02]  /*3f50*/  ISETP.GE.AND P5, PT, R4, UR13, PT ;  /* 0x0000000d04007c0c */ /* 0x000fe4000bfa6270 */
[----:B------:R-:W-:Y:S02]  /*3f60*/  FMNMX R4, R26, R9, !PT ;  /* 0x000000091a047209 */ /* 0x000fe40007800000 */
[----:B------:R-:W-:Y:S01]  /*3f70*/  ISETP.GE.AND P3, PT, R10, UR13, PT ;  /* 0x0000000d0a007c0c */ /* 0x000fe2000bf66270 */
[----:B------:R-:W-:Y:S01]  /*3f80*/  VIADD R10, R0, 0x28 ;  /* 0x00000028000a7836 */ /* 0x000fe20000000000 */
[----:B------:R-:W-:Y:S02]  /*3f90*/  FSEL R30, R30, -INF , !P2 ;  /* 0xff8000001e1e7808 */ /* 0x000fe40005000000 */
[----:B------:R-:W-:Y:S02]  /*3fa0*/  FMNMX R13, R27, R4, !PT ;  /* 0x000000041b0d7209 */ /* 0x000fe40007800000 */
[----:B------:R-:W-:-:S02]  /*3fb0*/  FSEL R25, R25, -INF , !P6 ;  /* 0xff80000019197808 */ /* 0x000fc40007000000 */
[----:B------:R-:W-:Y:S02]  /*3fc0*/  ISETP.GE.AND P6, PT, R6, UR13, PT ;  /* 0x0000000d06007c0c */ /* 0x000fe4000bfc6270 */
[----:B------:R-:W-:Y:S02]  /*3fd0*/  IADD3 R6, R0, 0x19, RZ ;  /* 0x0000001900067810 */ /* 0x000fe40007ffe0ff */
[----:B------:R-:W-:Y:S02]  /*3fe0*/  FSEL R31, R31, -INF , !P3 ;  /* 0xff8000001f1f7808 */ /* 0x000fe40005800000 */
[----:B------:R-:W-:Y:S02]  /*3ff0*/  FMNMX R4, R30, R13, !PT ;  /* 0x0000000d1e047209 */ /* 0x000fe40007800000 */
[----:B------:R-:W-:Y:S02]  /*4000*/  FSEL R28, R28, -INF , !P2 ;  /* 0xff8000001c1c7808 */ /* 0x000fe40005000000 */
[----:B------:R-:W-:Y:S01]  /*4010*/  ISETP.GE.AND P2, PT, R6, UR13, PT ;  /* 0x0000000d06007c0c */ /* 0x000fe2000bf46270 */
[----:B------:R-:W-:Y:S01]  /*4020*/  VIADD R6, R0, 0x20 ;  /* 0x0000002000067836 */ /* 0x000fe20000000000 */
[----:B------:R-:W-:-:S02]  /*4030*/  FSEL R34, R34, -INF , !P4 ;  /* 0xff80000022227808 */ /* 0x000fc40006000000 */
[----:B------:R-:W-:Y:S02]  /*4040*/  FMNMX R13, R31, R4, !PT ;  /* 0x000000041f0d7209 */ /* 0x000fe40007800000 */
[----:B------:R-:W-:Y:S02]  /*4050*/  FSEL R29, R29, -INF , !P3 ;  /* 0xff8000001d1d7808 */ /* 0x000fe40005800000 */
[----:B------:R-:W-:Y:S02]  /*4060*/  FSEL R35, R35, -INF , !P5 ;  /* 0xff80000023237808 */ /* 0x000fe40006800000 */
[----:B------:R-:W-:Y:S02]  /*4070*/  FMNMX R4, R34, R13, !PT ;  /* 0x0000000d22047209 */ /* 0x000fe40007800000 */
[----:B------:R-:W-:Y:S01]  /*4080*/  ISETP.GE.AND P3, PT, R6, UR13, PT ;  /* 0x0000000d06007c0c */ /* 0x000fe2000bf66270 */
[----:B------:R-:W-:Y:S01]  /*4090*/  VIADD R6, R0, 0x21 ;  /* 0x0000002100067836 */ /* 0x000fe20000000000 */
[----:B------:R-:W-:-:S02]  /*40a0*/  FSEL R38, R38, -INF , !P6 ;  /* 0xff80000026267808 */ /* 0x000fc40007000000 */
[----:B------:R-:W-:Y:S02]  /*40b0*/  FMNMX R13, R35, R4, !PT ;  /* 0x00000004230d7209 */ /* 0x000fe40007800000 */
[----:B------:R-:W-:Y:S02]  /*40c0*/  FSEL R33, R33, -INF , !P5 ;  /* 0xff80000021217808 */ /* 0x000fe40006800000 */
[----:B------:R-:W-:Y:S01]  /*40d0*/  ISETP.GE.AND P5, PT, R6, UR13, PT ;  /* 0x0000000d06007c0c */ /* 0x000fe2000bfa6270 */
[----:B------:R-:W-:Y:S01]  /*40e0*/  VIADD R6, R0, 0x29 ;  /* 0x0000002900067836 */ /* 0x000fe20000000000 */
[----:B------:R-:W-:Y:S02]  /*40f0*/  FSEL R39, R39, -INF , !P2 ;  /* 0xff80000027277808 */ /* 0x000fe40005000000 */
[----:B------:R-:W-:Y:S02]  /*4100*/  FMNMX R4, R38, R13, !PT ;  /* 0x0000000d26047209 */ /* 0x000fe40007800000 */
[----:B------:R-:W-:-:S02]  /*4110*/  FSEL R36, R36, -INF , !P6 ;  /* 0xff80000024247808 */ /* 0x000fc40007000000 */
[----:B------:R-:W-:Y:S02]  /*4120*/  FSEL R42, R42, -INF , !P3 ;  /* 0xff8000002a2a7808 */ /* 0x000fe40005800000 */
[----:B------:R-:W-:Y:S02]  /*4130*/  FMNMX R13, R39, R4, !PT ;  /* 0x00000004270d7209 */ /* 0x000fe40007800000 */
[----:B------:R-:W-:Y:S02]  /*4140*/  ISETP.GE.AND P6, PT, R6, UR13, PT ;  /* 0x0000000d06007c0c */ /* 0x000fe4000bfc6270 */
[----:B------:R-:W-:Y:S02]  /*4150*/  IADD3 R6, R0, 0x30, RZ ;  /* 0x0000003000067810 */ /* 0x000fe40007ffe0ff */
[----:B------:R-:W-:Y:S02]  /*4160*/  FSEL R32, R32, -INF , !P4 ;  /* 0xff80000020207808 */ /* 0x000fe40006000000 */
[----:B------:R-:W-:-:S02]  /*4170*/  ISETP.GE.AND P4, PT, R10, UR13, PT ;  /* 0x0000000d0a007c0c */ /* 0x000fc4000bf86270 */
[----:B------:R-:W-:Y:S02]  /*4180*/  FSEL R43, R43, -INF , !P5 ;  /* 0xff8000002b2b7808 */ /* 0x000fe40006800000 */
[----:B------:R-:W-:Y:S02]  /*4190*/  FMNMX R4, R42, R13, !PT ;  /* 0x0000000d2a047209 */ /* 0x000fe40007800000 */
[----:B------:R-:W-:Y:S02]  /*41a0*/  FSEL R37, R37, -INF , !P2 ;  /* 0xff80000025257808 */ /* 0x000fe40005000000 */
[----:B------:R-:W-:Y:S01]  /*41b0*/  ISETP.GE.AND P2, PT, R6, UR13, PT ;  /* 0x0000000d06007c0c */ /* 0x000fe2000bf46270 */
[----:B------:R-:W-:Y:S01]  /*41c0*/  VIADD R6, R0, 0x31 ;  /* 0x0000003100067836 */ /* 0x000fe20000000000 */
[----:B------:R-:W-:Y:S02]  /*41d0*/  FSEL R46, R46, -INF , !P4 ;  /* 0xff8000002e2e7808 */ /* 0x000fe40006000000 */
[----:B------:R-:W-:-:S02]  /*41e0*/  FMNMX R13, R43, R4, !PT ;  /* 0x000000042b0d7209 */ /* 0x000fc40007800000 */
[----:B------:R-:W-:Y:S02]  /*41f0*/  FSEL R40, R40, -INF , !P3 ;  /* 0xff80000028287808 */ /* 0x000fe40005800000 */
[----:B------:R-:W-:Y:S01]  /*4200*/  ISETP.GE.AND P3, PT, R6, UR13, PT ;  /* 0x0000000d06007c0c */ /* 0x000fe2000bf66270 */
[----:B------:R-:W-:Y:S01]  /*4210*/  VIADD R6, R0, 0x38 ;  /* 0x0000003800067836 */ /* 0x000fe20000000000 */
[----:B------:R-:W-:Y:S02]  /*4220*/  FSEL R47, R47, -INF , !P6 ;  /* 0xff8000002f2f7808 */ /* 0x000fe40007000000 */
[----:B------:R-:W-:Y:S02]  /*4230*/  FMNMX R4, R46, R13, !PT ;  /* 0x0000000d2e047209 */ /* 0x000fe40007800000 */
        /* <DEDUP_REMOVED lines=8> */
[----:B------:R-:W-:-:S02]  /*42c0*/  ISETP.GE.AND P4, PT, R6, UR13, PT ;  /* 0x0000000d06007c0c */ /* 0x000fc4000bf86270 */
[----:B------:R-:W-:Y:S02]  /*42d0*/  FSEL R54, R54, -INF , !P5 ;  /* 0xff80000036367808 */ /* 0x000fe40006800000 */
[----:B------:R-:W-:Y:S02]  /*42e0*/  FMNMX R13, R51, R4, !PT ;  /* 0x00000004330d7209 */ /* 0x000fe40007800000 */
[----:B------:R-:W-:Y:S02]  /*42f0*/  FSEL R55, R55, -INF , !P4 ;  /* 0xff80000037377808 */ /* 0x000fe40006000000 */
[----:B------:R-:W-:Y:S02]  /*4300*/  FMNMX R4, R54, R13, !PT ;  /* 0x0000000d36047209 */ /* 0x000fe40007800000 */
[----:B------:R-:W-:Y:S02]  /*4310*/  P2R R15, PR, RZ, 0x2 ;  /* 0x00000002ff0f7803 */ /* 0x000fe40000000000 */
[----:B------:R-:W-:-:S02]  /*4320*/  FMNMX R10, R55, R4, !PT ;  /* 0x00000004370a7209 */ /* 0x000fc40007800000 */
[----:B------:R-:W-:Y:S02]  /*4330*/  FMNMX R4, R11, R8, !PT ;  /* 0x000000080b047209 */ /* 0x000fe40007800000 */
[----:B------:R-:W-:Y:S01]  /*4340*/  FSEL R45, R45, -INF , !P6 ;  /* 0xff8000002d2d7808 */ /* 0x000fe20007000000 */
[----:B------:R-:W1:Y:S01]  /*4350*/  SHFL.BFLY PT, R13, R10, 0x1, 0x1f ;  /* 0x0c201f000a0d7f89 */ /* 0x000e6200000e0000 */
[----:B------:R-:W-:Y:S02]  /*4360*/  FSEL R48, R48, -INF , !P2 ;  /* 0xff80000030307808 */ /* 0x000fe40005000000 */
[----:B------:R-:W-:Y:S02]  /*4370*/  FSEL R49, R49, -INF , !P3 ;  /* 0xff80000031317808 */ /* 0x000fe40005800000 */
[----:B------:R-:W-:Y:S02]  /*4380*/  FSEL R53, R53, -INF , !P4 ;  /* 0xff80000035357808 */ /* 0x000fe40006000000 */
[----:B------:R-:W-:-:S02]  /*4390*/  FSEL R52, R52, -INF , !P5 ;  /* 0xff80000034347808 */ /* 0x000fc40006800000 */
[----:B-1----:R-:W-:-:S05]  /*43a0*/  FMNMX R12, R10, R13, !PT ;  /* 0x0000000d0a0c7209 */ /* 0x002fca0007800000 */
[----:B------:R-:W1:Y:S02]  /*43b0*/  SHFL.BFLY PT, R13, R12, 0x2, 0x1f ;  /* 0x0c401f000c0d7f89 */ /* 0x000e6400000e0000 */
[----:B-1----:R-:W-:Y:S02]  /*43c0*/  FMNMX R6, R12, R13, !PT ;  /* 0x0000000d0c067209 */ /* 0x002fe40007800000 */
[----:B------:R-:W-:Y:S02]  /*43d0*/  FMNMX R13, R25, R4, !PT ;  /* 0x00000004190d7209 */ /* 0x000fe40007800000 */
[----:B------:R-:W-:Y:S02]  /*43e0*/  FSETP.NEU.AND P1, PT, R6, -INF , PT ;  /* 0xff8000000600780b */ /* 0x000fe40003f2d000 */
[----:B------:R-:W-:Y:S02]  /*43f0*/  FMNMX R4, R28, R13, !PT ;  /* 0x0000000d1c047209 */ /* 0x000fe40007800000 */
[----:B------:R-:W-:-:S02]  /*4400*/  FSEL R14, R6, RZ, P1 ;  /* 0x000000ff060e7208 */ /* 0x000fc40000800000 */
[----:B------:R-:W-:Y:S02]  /*4410*/  FMNMX R13, R29, R4, !PT ;  /* 0x000000041d0d7209 */ /* 0x000fe40007800000 */
[----:B------:R-:W-:Y:S01]  /*4420*/  ISETP.NE.AND P1, PT, R15, RZ, PT ;  /* 0x000000ff0f00720c */ /* 0x000fe20003f25270 */
[----:B------:R-:W-:Y:S01]  /*4430*/  FMUL R10, R14, UR14 ;  /* 0x0000000e0e0a7c20 */ /* 0x000fe20008400000 */
[----:B------:R-:W-:Y:S01]  /*4440*/  FMNMX R4, R32, R13, !PT ;  /* 0x0000000d20047209 */ /* 0x000fe20007800000 */
[----:B------:R-:W-:Y:S02]  /*4450*/  FADD R14, -R14, R9 ;  /* 0x000000090e0e7221 */ /* 0x000fe40000000100 */
        /* <DEDUP_REMOVED lines=18> */
[----:B------:R-:W-:Y:S01]  /*4580*/  FFMA R19, R55, UR14, -R10 ;  /* 0x0000000e37137c23 */ /* 0x000fe2000800080a */
[----:B------:R-:W-:Y:S01]  /*4590*/  FSETP.GEU.AND P4, PT, R34, -126, PT ;  /* 0xc2fc00002200780b */ /* 0x000fe20003f8e000 */
[----:B------:R-:W-:Y:S01]  /*45a0*/  @!P6 FMUL R26, R26, 0.5 ;  /* 0x3f0000001a1ae820 */ /* 0x000fe20000400000 */
[----:B------:R-:W-:Y:S01]  /*45b0*/  FMNMX R4, R44, R13, !PT ;  /* 0x0000000d2c047209 */ /* 0x000fe20007800000 */
[----:B------:R-:W-:Y:S01]  /*45c0*/  FMUL R14, R14, UR14 ;  /* 0x0000000e0e0e7c20 */ /* 0x000fe20008400000 */
[----:B------:R-:W-:Y:S01]  /*45d0*/  FSETP.GEU.AND P5, PT, R12, -126, PT ;  /* 0xc2fc00000c00780b */ /* 0x000fe20003fae000 */
[----:B------:R-:W-:Y:S01]  /*45e0*/  @!P2 FMUL R27, R27, 0.5 ;  /* 0x3f0000001b1ba820 */ /* 0x000fe20000400000 */
[----:B------:R-:W-:Y:S01]  /*45f0*/  FMNMX R13, R45, R4, !PT ;  /* 0x000000042d0d7209 */ /* 0x000fe20007800000 */
[----:B------:R-:W1:Y:S02]  /*4600*/  MUFU.EX2 R20, R26 ;  /* 0x0000001a00147308 */ /* 0x000e640000000800 */
[----:B------:R-:W-:Y:S01]  /*4610*/  @!P3 FMUL R30, R30, 0.5 ;  /* 0x3f0000001e1eb820 */ /* 0x000fe20000400000 */
[----:B------:R-:W-:-:S03]  /*4620*/  FMNMX R4, R48, R13, !PT ;  /* 0x0000000d30047209 */ /* 0x000fc60007800000 */
[----:B------:R-:W-:Y:S01]  /*4630*/  @!P4 FMUL R34, R34, 0.5 ;  /* 0x3f0000002222c820 */ /* 0x000fe20000400000 */
[----:B------:R-:W-:Y:S01]  /*4640*/  FMNMX R13, R49, R4, !PT ;  /* 0x00000004310d7209 */ /* 0x000fe20007800000 */
[----:B------:R-:W2:Y:S02]  /*4650*/  MUFU.EX2 R31, R27 ;  /* 0x0000001b001f7308 */ /* 0x000ea40000000800 */
[----:B------:R-:W-:Y:S01]  /*4660*/  @!P5 FMUL R12, R12, 0.5 ;  /* 0x3f0000000c0cd820 */ /* 0x000fe20000400000 */
[----:B------:R-:W-:-:S04]  /*4670*/  FMNMX R4, R52, R13, !PT ;  /* 0x0000000d34047209 */ /* 0x000fc80007800000 */
[----:B------:R-:W-:Y:S01]  /*4680*/  FMNMX R4, R53, R4, !PT ;  /* 0x0000000435047209 */ /* 0x000fe20007800000 */
[----:B------:R-:W3:Y:S01]  /*4690*/  MUFU.EX2 R22, R30 ;  /* 0x0000001e00167308 */ /* 0x000ee20000000800 */
[----:B-1----:R-:W-:Y:S01]  /*46a0*/  @!P6 FMUL R20, R20, R20 ;  /* 0x000000141414e220 */ /* 0x002fe20000400000 */
[----:B------:R-:W-:Y:S02]  /*46b0*/  FSETP.GEU.AND P6, PT, R15, -126, PT ;  /* 0xc2fc00000f00780b */ /* 0x000fe40003fce000 */
[----:B------:R-:W1:Y:S04]  /*46c0*/  SHFL.BFLY PT, R13, R4, 0x1, 0x1f ;  /* 0x0c201f00040d7f89 */ /* 0x000e6800000e0000 */
[----:B------:R-:W4:Y:S01]  /*46d0*/  MUFU.EX2 R64, R34 ;  /* 0x0000002200407308 */ /* 0x000f220000000800 */
[----:B--2---:R-:W-:Y:S01]  /*46e0*/  @!P2 FMUL R31, R31, R31 ;  /* 0x0000001f1f1fa220 */ /* 0x004fe20000400000 */
[----:B------:R-:W-:-:S05]  /*46f0*/  FSETP.GEU.AND P2, PT, R38, -126, PT ;  /* 0xc2fc00002600780b */ /* 0x000fca0003f4e000 */
[----:B------:R-:W-:Y:S01]  /*4700*/  @!P6 FMUL R15, R15, 0.5 ;  /* 0x3f0000000f0fe820 */ /* 0x000fe20000400000 */
[----:B------:R2:W5:Y:S01]  /*4710*/  MUFU.EX2 R35, R12 ;  /* 0x0000000c00237308 */ /* 0x0005620000000800 */
[----:B---3--:R-:W-:Y:S01]  /*4720*/  @!P3 FMUL R22, R22, R22 ;  /* 0x000000161616b220 */ /* 0x008fe20000400000 */
[----:B------:R-:W-:-:S05]  /*4730*/  FSETP.GEU.AND P3, PT, R16, -126, PT ;  /* 0xc2fc00001000780b */ /* 0x000fca0003f6e000 */
[----:B------:R-:W-:Y:S01]  /*4740*/  @!P2 FMUL R38, R38, 0.5 ;  /* 0x3f0000002626a820 */ /* 0x000fe20000400000 */
[----:B------:R3:W3:Y:S01]  /*4750*/  MUFU.EX2 R39, R15 ;  /* 0x0000000f00277308 */ /* 0x0006e20000000800 */
[----:B--2---:R-:W-:Y:S01]  /*4760*/  FFMA R12, R43, UR14, -R10 ;  /* 0x0000000e2b0c7c23 */ /* 0x004fe2000800080a */
[----:B----4-:R-:W-:Y:S01]  /*4770*/  @!P4 FMUL R64, R64, R64 ;  /* 0x000000404040c220 */ /* 0x010fe20000400000 */
[----:B-1----:R-:W-:-:S03]  /*4780*/  FMNMX R4, R4, R13, !PT ;  /* 0x0000000d04047209 */ /* 0x002fc60007800000 */
[----:B------:R-:W-:Y:S01]  /*4790*/  FSETP.GEU.AND P4, PT, R12, -126, PT ;  /* 0xc2fc00000c00780b */ /* 0x000fe20003f8e000 */
[----:B------:R-:W-:Y:S01]  /*47a0*/  @!P3 FMUL R16, R16, 0.5 ;  /* 0x3f0000001010b820 */ /* 0x000fe20000400000 */
[----:B------:R-:W1:Y:S01]  /*47b0*/  MUFU.EX2 R42, R38 ;  /* 0x00000026002a7308 */ /* 0x000e620000000800 */
[----:B-----5:R-:W-:Y:S01]  /*47c0*/  @!P5 FMUL R35, R35, R35 ;  /* 0x000000232323d220 */ /* 0x020fe20000400000 */
[----:B------:R-:W-:Y:S01]  /*47d0*/  FSETP.GEU.AND P5, PT, R17, -126, PT ;  /* 0xc2fc00001100780b */ /* 0x000fe20003fae000 */
[----:B------:R-:W2:Y:S01]  /*47e0*/  SHFL.BFLY PT, R13, R4, 0x2, 0x1f ;  /* 0x0c401f00040d7f89 */ /* 0x000ea200000e0000 */
[----:B---3--:R-:W-:-:S04]  /*47f0*/  FFMA R15, R46, UR14, -R10 ;  /* 0x0000000e2e0f7c23 */ /* 0x008fc8000800080a */
[----:B------:R3:W4:Y:S01]  /*4800*/  MUFU.EX2 R43, R16 ;  /* 0x00000010002b7308 */ /* 0x0007220000000800 */
[----:B------:R-:W-:Y:S01]  /*4810*/  @!P6 FMUL R39, R39, R39 ;  /* 0x000000272727e220 */ /* 0x000fe20000400000 */
[----:B------:R-:W-:Y:S01]  /*4820*/  FSETP.GEU.AND P6, PT, R15, -126, PT ;  /* 0xc2fc00000f00780b */ /* 0x000fe20003fce000 */
[----:B------:R-:W-:-:S04]  /*4830*/  @!P4 FMUL R12, R12, 0.5 ;  /* 0x3f0000000c0cc820 */ /* 0x000fc80000400000 */
[----:B------:R-:W-:Y:S01]  /*4840*/  @!P5 FMUL R17, R17, 0.5 ;  /* 0x3f0000001111d820 */ /* 0x000fe20000400000 */
[----:B------:R5:W2:Y:S01]  /*4850*/  MUFU.EX2 R46, R12 ;  /* 0x0000000c002e7308 */ /* 0x000aa20000000800 */
[----:B-1----:R-:W-:Y:S01]  /*4860*/  @!P2 FMUL R42, R42, R42 ;  /* 0x0000002a2a2aa220 */ /* 0x002fe20000400000 */
[----:B------:R-:W-:Y:S01]  /*4870*/  FSETP.GEU.AND P2, PT, R18, -126, PT ;  /* 0xc2fc00001200780b */ /* 0x000fe20003f4e000 */
[----:B---3--:R-:W-:-:S04]  /*4880*/  FFMA R16, R50, UR14, -R10 ;  /* 0x0000000e32107c23 */ /* 0x008fc8000800080a */
[----:B------:R-:W-:Y:S01]  /*4890*/  @!P6 FMUL R15, R15, 0.5 ;  /* 0x3f0000000f0fe820 */ /* 0x000fe20000400000 */
[----:B------:R1:W3:Y:S01]  /*48a0*/  MUFU.EX2 R65, R17 ;  /* 0x0000001100417308 */ /* 0x0002e20000000800 */
[----:B----4-:R-:W-:Y:S01]  /*48b0*/  @!P3 FMUL R43, R43, R43 ;  /* 0x0000002b2b2bb220 */ /* 0x010fe20000400000 */
[----:B------:R-:W-:Y:S01]  /*48c0*/  FSETP.GEU.AND P3, PT, R16, -126, PT ;  /* 0xc2fc00001000780b */ /* 0x000fe20003f6e000 */
[----:B-----5:R-:W-:Y:S01]  /*48d0*/  FFMA R12, R54, UR14, -R10 ;  /* 0x0000000e360c7c23 */ /* 0x020fe2000800080a */
[----:B--2---:R-:W-:-:S03]  /*48e0*/  FMNMX R4, R4, R13, !PT ;  /* 0x0000000d04047209 */ /* 0x004fc60007800000 */
[----:B------:R-:W-:Y:S01]  /*48f0*/  @!P2 FMUL R18, R18, 0.5 ;  /* 0x3f0000001212a820 */ /* 0x000fe20000400000 */
[----:B------:R-:W2:Y:S01]  /*4900*/  MUFU.EX2 R47, R15 ;  /* 0x0000000f002f7308 */ /* 0x000ea20000000800 */
[----:B-1----:R-:W-:Y:S01]  /*4910*/  FFMA R17, R51, UR14, -R10 ;  /* 0x0000000e33117c23 */ /* 0x002fe2000800080a */
[----:B------:R-:W-:-:S04]  /*4920*/  @!P4 FMUL R46, R46, R46 ;  /* 0x0000002e2e2ec220 */ /* 0x000fc80000400000 */
[----:B------:R-:W-:Y:S01]  /*4930*/  FSETP.GEU.AND P4, PT, R17, -126, PT ;  /* 0xc2fc00001100780b */ /* 0x000fe20003f8e000 */
[----:B------:R-:W-:Y:S01]  /*4940*/  @!P3 FMUL R16, R16, 0.5 ;  /* 0x3f0000001010b820 */ /* 0x000fe20000400000 */
[----:B------:R-:W1:Y:S01]  /*4950*/  MUFU.EX2 R50, R18 ;  /* 0x0000001200327308 */ /* 0x000e620000000800 */
[----:B---3--:R-:W-:Y:S01]  /*4960*/  @!P5 FMUL R65, R65, R65 ;  /* 0x000000414141d220 */ /* 0x008fe20000400000 */
[----:B------:R-:W-:-:S04]  /*4970*/  FSETP.NEU.AND P5, PT, R4, -INF , PT ;  /* 0xff8000000400780b */ /* 0x000fc80003fad000 */
[----:B------:R-:W-:Y:S02]  /*4980*/  FSEL R13, R4, RZ, P5 ;  /* 0x000000ff040d7208 */ /* 0x000fe40002800000 */
[----:B------:R-:W3:Y:S01]  /*4990*/  MUFU.EX2 R51, R16 ;  /* 0x0000001000337308 */ /* 0x000ee20000000800 */
[----:B--2---:R-:W-:Y:S01]  /*49a0*/  @!P6 FMUL R47, R47, R47 ;  /* 0x0000002f2f2fe220 */ /* 0x004fe20000400000 */
[----:B------:R-:W-:Y:S01]  /*49b0*/  FSETP.GEU.AND P6, PT, R19, -126, PT ;  /* 0xc2fc00001300780b */ /* 0x000fe20003fce000 */
[----:B------:R-:W-:Y:S01]  /*49c0*/  FMUL R10, R13, UR14 ;  /* 0x0000000e0d0a7c20 */ /* 0x000fe20008400000 */
[----:B------:R-:W-:Y:S01]  /*49d0*/  @!P4 FMUL R17, R17, 0.5 ;  /* 0x3f0000001111c820 */ /* 0x000fe20000400000 */
[----:B------:R-:W-:Y:S01]  /*49e0*/  FSETP.GEU.AND P5, PT, R12, -126, PT ;  /* 0xc2fc00000c00780b */ /* 0x000fe20003fae000 */
[----:B------:R-:W-:Y:S01]  /*49f0*/  FADD R8, -R13, R8 ;  /* 0x000000080d087221 */ /* 0x000fe20000000100 */
[--C-:B------:R-:W-:Y:S01]  /*4a00*/  FFMA R11, R11, UR14, -R10.reuse ;  /* 0x0000000e0b0b7c23 */ /* 0x100fe2000800080a */
[----:B------:R-:W2:Y:S01]  /*4a10*/  MUFU.EX2 R54, R17 ;  /* 0x0000001100367308 */ /* 0x000ea20000000800 */
[----:B-1----:R-:W-:Y:S01]  /*4a20*/  @!P2 FMUL R50, R50, R50 ;  /* 0x000000323232a220 */ /* 0x002fe20000400000 */
[--C-:B------:R-:W-:Y:S01]  /*4a30*/  FFMA R25, R25, UR14, -R10.reuse ;  /* 0x0000000e19197c23 */ /* 0x100fe2000800080a */
[--C-:B------:R-:W-:Y:S01]  /*4a40*/  FFMA R28, R28, UR14, -R10.reuse ;  /* 0x0000000e1c1c7c23 */ /* 0x100fe2000800080a */
[----:B------:R-:W-:Y:S01]  /*4a50*/  FSETP.GEU.AND P2, PT, R11, -126, PT ;  /* 0xc2fc00000b00780b */ /* 0x000fe20003f4e000 */
[--C-:B------:R-:W-:Y:S01]  /*4a60*/  FFMA R32, R32, UR14, -R10.reuse ;  /* 0x0000000e20207c23 */ /* 0x100fe2000800080a */
[--C-:B------:R-:W-:Y:S01]  /*4a70*/  FFMA R33, R33, UR14, -R10.reuse ;  /* 0x0000000e21217c23 */ /* 0x100fe2000800080a */
[----:B------:R-:W-:Y:S01]  /*4a80*/  @!P6 FMUL R19, R19, 0.5 ;  /* 0x3f0000001313e820 */ /* 0x000fe20000400000 */
[--C-:B------:R-:W-:Y:S01]  /*4a90*/  FFMA R29, R29, UR14, -R10.reuse ;  /* 0x0000000e1d1d7c23 */ /* 0x100fe2000800080a */
[----:B---3--:R-:W-:Y:S01]  /*4aa0*/  @!P3 FMUL R51, R51, R51 ;  /* 0x000000333333b220 */ /* 0x008fe20000400000 */
[----:B------:R-:W-:Y:S01]  /*4ab0*/  @!P5 FMUL R12, R12, 0.5 ;  /* 0x3f0000000c0cd820 */ /* 0x000fe20000400000 */
        /* <DEDUP_REMOVED lines=11> */
[--C-:B------:R-:W-:Y:S01]  /*4b70*/  FFMA R45, R45, UR14, -R10.reuse ;  /* 0x0000000e2d2d7c23 */ /* 0x100fe2000800080a */
[--C-:B------:R-:W-:Y:S01]  /*4b80*/  FFMA R49, R49, UR14, -R10.reuse ;  /* 0x0000000e31317c23 */ /* 0x100fe2000800080a */
[----:B------:R-:W-:Y:S01]  /*4b90*/  @!P3 FMUL R25, R25, 0.5 ;  /* 0x3f0000001919b820 */ /* 0x000fe20000400000 */
[--C-:B------:R-:W-:Y:S01]  /*4ba0*/  FFMA R48, R48, UR14, -R10.reuse ;  /* 0x0000000e30307c23 */ /* 0x100fe2000800080a */
[--C-:B------:R-:W-:Y:S01]  /*4bb0*/  FFMA R52, R52, UR14, -R10.reuse ;  /* 0x0000000e34347c23 */ /* 0x100fe2000800080a */
[----:B------:R-:W-:Y:S01]  /*4bc0*/  FFMA R10, R53, UR14, -R10 ;  /* 0x0000000e350a7c23 */ /* 0x000fe2000800080a */
[----:B------:R-:W3:Y:S01]  /*4bd0*/  MUFU.EX2 R24, R11 ;  /* 0x0000000b00187308 */ /* 0x000ee20000000800 */
[----:B-1----:R-:W-:Y:S01]  /*4be0*/  @!P6 FMUL R66, R66, R66 ;  /* 0x000000424242e220 */ /* 0x002fe20000400000 */
[----:B------:R-:W-:Y:S01]  /*4bf0*/  FSETP.GEU.AND P6, PT, R32, -126, PT ;  /* 0xc2fc00002000780b */ /* 0x000fe20003fce000 */
[----:B------:R-:W-:Y:S01]  /*4c00*/  FMUL R8, R8, UR14 ;  /* 0x0000000e08087c20 */ /* 0x000fe20008400000 */
[----:B------:R-:W-:Y:S01]  /*4c10*/  @!P4 FMUL R28, R28, 0.5 ;  /* 0x3f0000001c1cc820 */ /* 0x000fe20000400000 */
[----:B------:R-:W-:Y:S01]  /*4c20*/  FADD R16, R20, R65 ;  /* 0x0000004114107221 */ /* 0x000fe20000000000 */
[----:B------:R-:W-:Y:S01]  /*4c30*/  FADD R21, R64, R51 ;  /* 0x0000003340157221 */ /* 0x000fe20000000000 */
[----:B------:R-:W-:Y:S01]  /*4c40*/  FADD R18, R22, R47 ;  /* 0x0000002f16127221 */ /* 0x000fe20000000000 */
[----:B------:R1:W4:Y:S01]  /*4c50*/  MUFU.EX2 R15, R25 ;  /* 0x00000019000f7308 */ /* 0x0003220000000800 */
[----:B--2---:R-:W-:Y:S01]  /*4c60*/  @!P5 FMUL R55, R55, R55 ;  /* 0x000000373737d220 */ /* 0x004fe20000400000 */
[----:B------:R-:W-:-:S03]  /*4c70*/  FSETP.GEU.AND P5, PT, R29, -126, PT ;  /* 0xc2fc00001d00780b */ /* 0x000fc60003fae000 */
[----:B------:R-:W-:Y:S02]  /*4c80*/  FADD R23, R42, R55 ;  /* 0x000000372a177221 */ /* 0x000fe40000000000 */
[----:B------:R-:W-:Y:S01]  /*4c90*/  @!P6 FMUL R32, R32, 0.5 ;  /* 0x3f0000002020e820 */ /* 0x000fe20000400000 */
[----:B------:R-:W2:Y:S01]  /*4ca0*/  MUFU.EX2 R26, R28 ;  /* 0x0000001c001a7308 */ /* 0x000ea20000000800 */
[----:B---3--:R-:W-:Y:S01]  /*4cb0*/  @!P2 FMUL R24, R24, R24 ;  /* 0x000000181818a220 */ /* 0x008fe20000400000 */
[----:B------:R-:W-:Y:S01]  /*4cc0*/  FSETP.GEU.AND P2, PT, R33, -126, PT ;  /* 0xc2fc00002100780b */ /* 0x000fe20003f4e000 */
[----:B-1----:R-:W-:-:S04]  /*4cd0*/  FADD R25, R43, R66 ;  /* 0x000000422b197221 */ /* 0x002fc80000000000 */
[----:B------:R-:W-:Y:S01]  /*4ce0*/  @!P5 FMUL R29, R29, 0.5 ;  /* 0x3f0000001d1dd820 */ /* 0x000fe20000400000 */
[----:B------:R-:W1:Y:S01]  /*4cf0*/  MUFU.EX2 R32, R32 ;  /* 0x0000002000207308 */ /* 0x000e620000000800 */
[----:B----4-:R-:W-:Y:S01]  /*4d00*/  @!P3 FMUL R15, R15, R15 ;  /* 0x0000000f0f0fb220 */ /* 0x010fe20000400000 */
[----:B------:R-:W-:-:S05]  /*4d10*/  FSETP.GEU.AND P3, PT, R36, -126, PT ;  /* 0xc2fc00002400780b */ /* 0x000fca0003f6e000 */
[----:B------:R-:W-:Y:S01]  /*4d20*/  @!P2 FMUL R33, R33, 0.5 ;  /* 0x3f0000002121a820 */ /* 0x000fe20000400000 */
[----:B------:R3:W4:Y:S01]  /*4d30*/  MUFU.EX2 R11, R29 ;  /* 0x0000001d000b7308 */ /* 0x0007220000000800 */
[----:B--2---:R-:W-:Y:S01]  /*4d40*/  @!P4 FMUL R26, R26, R26 ;  /* 0x0000001a1a1ac220 */ /* 0x004fe20000400000 */
[----:B------:R-:W-:-:S05]  /*4d50*/  FSETP.GEU.AND P4, PT, R37, -126, PT ;  /* 0xc2fc00002500780b */ /* 0x000fca0003f8e000 */
[----:B------:R-:W-:Y:S01]  /*4d60*/  @!P3 FMUL R36, R36, 0.5 ;  /* 0x3f0000002424b820 */ /* 0x000fe20000400000 */
[----:B------:R-:W2:Y:S01]  /*4d70*/  MUFU.EX2 R33, R33 ;  /* 0x0000002100217308 */ /* 0x000ea20000000800 */
[----:B-1----:R-:W-:Y:S01]  /*4d80*/  @!P6 FMUL R32, R32, R32 ;  /* 0x000000202020e220 */ /* 0x002fe20000400000 */
[----:B------:R-:W-:Y:S01]  /*4d90*/  FSETP.GEU.AND P6, PT, R41, -126, PT ;  /* 0xc2fc00002900780b */ /* 0x000fe20003fce000 */
[----:B---3--:R-:W-:Y:S01]  /*4da0*/  FADD R29, R16, R21 ;  /* 0x00000015101d7221 */ /* 0x008fe20000000000 */
[----:B------:R-:W-:-:S03]  /*4db0*/  FADD R16, R31, R46 ;  /* 0x0000002e1f107221 */ /* 0x000fc60000000000 */
[----:B------:R-:W-:Y:S01]  /*4dc0*/  @!P4 FMUL R37, R37, 0.5 ;  /* 0x3f0000002525c820 */ /* 0x000fe20000400000 */
[----:B------:R-:W1:Y:S01]  /*4dd0*/  MUFU.EX2 R30, R36 ;  /* 0x00000024001e7308 */ /* 0x000e620000000800 */
[----:B----4-:R-:W-:Y:S01]  /*4de0*/  @!P5 FMUL R11, R11, R11 ;  /* 0x0000000b0b0bd220 */ /* 0x010fe20000400000 */
[----:B------:R-:W-:-:S05]  /*4df0*/  FSETP.GEU.AND P5, PT, R40, -126, PT ;  /* 0xc2fc00002800780b */ /* 0x000fca0003fae000 */
[----:B------:R-:W-:Y:S01]  /*4e00*/  @!P6 FMUL R41, R41, 0.5 ;  /* 0x3f0000002929e820 */ /* 0x000fe20000400000 */
[----:B------:R-:W3:Y:S01]  /*4e10*/  MUFU.EX2 R37, R37 ;  /* 0x0000002500257308 */ /* 0x000ee20000000800 */
[----:B--2---:R-:W-:Y:S01]  /*4e20*/  @!P2 FMUL R33, R33, R33 ;  /* 0x000000212121a220 */ /* 0x004fe20000400000 */
[----:B------:R-:W-:-:S05]  /*4e30*/  FSETP.GEU.AND P2, PT, R44, -126, PT ;  /* 0xc2fc00002c00780b */ /* 0x000fca0003f4e000 */
[----:B------:R-:W-:Y:S01]  /*4e40*/  @!P5 FMUL R40, R40, 0.5 ;  /* 0x3f0000002828d820 */ /* 0x000fe20000400000 */
[----:B------:R-:W2:Y:S01]  /*4e50*/  MUFU.EX2 R12, R41 ;  /* 0x00000029000c7308 */ /* 0x000ea20000000800 */
[----:B-1----:R-:W-:Y:S01]  /*4e60*/  @!P3 FMUL R30, R30, R30 ;  /* 0x0000001e1e1eb220 */ /* 0x002fe20000400000 */
[----:B------:R-:W-:-:S05]  /*4e70*/  FSETP.GEU.AND P3, PT, R45, -126, PT ;  /* 0xc2fc00002d00780b */ /* 0x000fca0003f6e000 */
[----:B------:R-:W-:Y:S01]  /*4e80*/  @!P2 FMUL R44, R44, 0.5 ;  /* 0x3f0000002c2ca820 */ /* 0x000fe20000400000 */
[----:B------:R-:W1:Y:S01]  /*4e90*/  MUFU.EX2 R17, R40 ;  /* 0x0000002800117308 */ /* 0x000e620000000800 */
[----:B---3--:R-:W-:Y:S01]  /*4ea0*/  @!P4 FMUL R37, R37, R37 ;  /* 0x000000252525c220 */ /* 0x008fe20000400000 */
        /* <DEDUP_REMOVED lines=10> */
[----:B------:R-:W-:Y:S01]  /*4f50*/  FADD R18, R35, R50 ;  /* 0x0000003223127221 */ /* 0x000fe20000000000 */
[----:B------:R-:W-:Y:S02]  /*4f60*/  FADD R23, R39, R54 ;  /* 0x0000003627177221 */ /* 0x000fe40000000000 */
[----:B------:R-:W-:Y:S01]  /*4f70*/  @!P6 FMUL R52, R52, 0.5 ;  /* 0x3f0000003434e820 */ /* 0x000fe20000400000 */
[----:B------:R-:W1:Y:S01]  /*4f80*/  MUFU.EX2 R36, R49 ;  /* 0x0000003100247308 */ /* 0x000e620000000800 */
[----:B----4-:R-:W-:Y:S01]  /*4f90*/  @!P2 FMUL R19, R19, R19 ;  /* 0x000000131313a220 */ /* 0x010fe20000400000 */
[----:B------:R-:W-:Y:S01]  /*4fa0*/  FSETP.GEU.AND P2, PT, R10, -126, PT ;  /* 0xc2fc00000a00780b */ /* 0x000fe20003f4e000 */
[----:B------:R-:W-:Y:S01]  /*4fb0*/  FADD R41, R18, R25 ;  /* 0x0000001912297221 */ /* 0x000fe20000000000 */
[----:B------:R-:W-:Y:S01]  /*4fc0*/  FADD R40, R16, R23 ;  /* 0x0000001710287221 */ /* 0x000fe20000000000 */
[----:B------:R-:W-:-:S02]  /*4fd0*/  FADD R29, R29, R44 ;  /* 0x0000002c1d1d7221 */ /* 0x000fc40000000000 */
[----:B------:R-:W-:Y:S01]  /*4fe0*/  @!P5 FMUL R48, R48, 0.5 ;  /* 0x3f0000003030d820 */ /* 0x000fe20000400000 */
[----:B------:R-:W3:Y:S01]  /*4ff0*/  MUFU.EX2 R13, R52 ;  /* 0x00000034000d7308 */ /* 0x000ee20000000800 */
[----:B--2---:R-:W-:Y:S01]  /*5000*/  @!P3 FMUL R34, R34, R34 ;  /* 0x000000222222b220 */ /* 0x004fe20000400000 */
[----:B------:R-:W-:Y:S01]  /*5010*/  FSETP.GEU.AND P3, PT, R14, -126, PT ;  /* 0xc2fc00000e00780b */ /* 0x000fe20003f6e000 */
[----:B------:R-:W-:Y:S02]  /*5020*/  FADD R40, R40, R41 ;  /* 0x0000002928287221 */ /* 0x000fe40000000000 */
[----:B------:R-:W-:Y:S01]  /*5030*/  FADD R16, R11, R34 ;  /* 0x000000220b107221 */ /* 0x000fe20000000000 */
[----:B------:R-:W-:Y:S01]  /*5040*/  F2FP.BF16.F32.PACK_AB R34, R34, R19 ;  /* 0x000000132222723e */ /* 0x000fe200000010ff */
[----:B------:R-:W-:Y:S01]  /*5050*/  @!P2 FMUL R10, R10, 0.5 ;  /* 0x3f0000000a0aa820 */ /* 0x000fe20000400000 */
[----:B------:R-:W2:Y:S01]  /*5060*/  MUFU.EX2 R9, R48 ;  /* 0x0000003000097308 */ /* 0x000ea20000000800 */
[----:B-1----:R-:W-:Y:S01]  /*5070*/  @!P4 FMUL R36, R36, R36 ;  /* 0x000000242424c220 */ /* 0x002fe20000400000 */
[----:B------:R-:W-:Y:S01]  /*5080*/  FSETP.GEU.AND P4, PT, R8, -126, PT ;  /* 0xc2fc00000800780b */ /* 0x000fe20003f8e000 */
[----:B------:R-:W-:-:S02]  /*5090*/  FADD R29, R29, R40 ;  /* 0x000000281d1d7221 */ /* 0x000fc40000000000 */
[----:B------:R-:W-:Y:S02]  /*50a0*/  FADD R21, R33, R36 ;  /* 0x0000002421157221 */ /* 0x000fe40000000000 */
[----:B------:R-:W-:Y:S01]  /*50b0*/  @!P3 FMUL R14, R14, 0.5 ;  /* 0x3f0000000e0eb820 */ /* 0x000fe20000400000 */
[----:B------:R1:W4:Y:S01]  /*50c0*/  MUFU.EX2 R38, R10 ;  /* 0x0000000a00267308 */ /* 0x0003220000000800 */
[----:B---3--:R-:W-:-:S04]  /*50d0*/  @!P6 FMUL R13, R13, R13 ;  /* 0x0000000d0d0de220 */ /* 0x008fc80000400000 */
[----:B------:R-:W-:Y:S01]  /*50e0*/  FADD R25, R30, R13 ;  /* 0x0000000d1e197221 */ /* 0x000fe20000000000 */
[----:B------:R-:W-:Y:S01]  /*50f0*/  F2FP.BF16.F32.PACK_AB R30, R37, R30 ;  /* 0x0000001e251e723e */ /* 0x000fe200000010ff */
[----:B------:R-:W-:Y:S01]  /*5100*/  @!P4 FMUL R8, R8, 0.5 ;  /* 0x3f0000000808c820 */ /* 0x000fe20000400000 */
[----:B------:R3:W5:Y:S01]  /*5110*/  MUFU.EX2 R28, R14 ;  /* 0x0000000e001c7308 */ /* 0x0007620000000800 */
[----:B-1----:R-:W-:Y:S01]  /*5120*/  FADD R10, R15, R12 ;  /* 0x0000000c0f0a7221 */ /* 0x002fe20000000000 */
[----:B--2---:R-:W-:-:S03]  /*5130*/  @!P5 FMUL R9, R9, R9 ;  /* 0x000000090909d220 */ /* 0x004fc60000400000 */
[----:B------:R-:W-:Y:S01]  /*5140*/  FADD R18, R10, R21 ;  /* 0x000000150a127221 */ /* 0x000fe20000000000 */
[----:B------:R-:W-:Y:S01]  /*5150*/  FADD R10, R24, R17 ;  /* 0x00000011180a7221 */ /* 0x000fe20000000000 */
[----:B------:R-:W-:Y:S01]  /*5160*/  FADD R23, R32, R9 ;  /* 0x0000000920177221 */ /* 0x000fe20000000000 */
[----:B------:R1:W2:Y:S01]  /*5170*/  MUFU.EX2 R21, R8 ;  /* 0x0000000800157308 */ /* 0x0002a20000000800 */
[----:B----4-:R-:W-:Y:S01]  /*5180*/  @!P2 FMUL R38, R38, R38 ;  /* 0x000000262626a220 */ /* 0x010fe20000400000 */
[----:B---3--:R-:W-:Y:S01]  /*5190*/  FADD R14, R26, R19 ;  /* 0x000000131a0e7221 */ /* 0x008fe20000000000 */
[----:B------:R-:W-:Y:S01]  /*51a0*/  FADD R10, R10, R23 ;  /* 0x000000170a0a7221 */ /* 0x000fe20000000000 */
[----:B------:R-:W-:Y:S01]  /*51b0*/  F2FP.BF16.F32.PACK_AB R24, R15, R24 ;  /* 0x000000180f18723e */ /* 0x000fe200000010ff */
[----:B------:R-:W-:Y:S01]  /*51c0*/  FADD R27, R37, R38 ;  /* 0x00000026251b7221 */ /* 0x000fe20000000000 */
[----:B------:R-:W-:Y:S01]  /*51d0*/  FADD R25, R14, R25 ;  /* 0x000000190e197221 */ /* 0x000fe20000000000 */
[----:B------:R-:W-:-:S02]  /*51e0*/  F2FP.BF16.F32.PACK_AB R26, R11, R26 ;  /* 0x0000001a0b1a723e */ /* 0x000fc400000010ff */
[----:B------:R-:W-:Y:S01]  /*51f0*/  FADD R27, R16, R27 ;  /* 0x0000001b101b7221 */ /* 0x000fe20000000000 */
[----:B------:R-:W-:Y:S01]  /*5200*/  FADD R10, R10, R25 ;  /* 0x000000190a0a7221 */ /* 0x000fe20000000000 */
[----:B-1----:R-:W-:Y:S01]  /*5210*/  SHF.L.U32 R8, R7, 0x1f, RZ ;  /* 0x0000001f07087819 */ /* 0x002fe200000006ff */
[----:B-----5:R-:W-:Y:S01]  /*5220*/  @!P3 FMUL R28, R28, R28 ;  /* 0x0000001c1c1cb220 */ /* 0x020fe20000400000 */
[----:B------:R-:W-:Y:S01]  /*5230*/  FADD R27, R18, R27 ;  /* 0x0000001b121b7221 */ /* 0x000fe20000000000 */
[----:B------:R-:W-:Y:S01]  /*5240*/  F2FP.BF16.F32.PACK_AB R25, R31, R20 ;  /* 0x000000141f19723e */ /* 0x000fe200000010ff */
[----:B------:R1:W3:Y:S01]  /*5250*/  SYNCS.PHASECHK.TRANS64.TRYWAIT P2, [UR6+0x3800], R8 ;  /* 0x00380008ff0075a7 */ /* 0x0002e20008040146 */
[----:B------:R-:W-:Y:S01]  /*5260*/  FFMA R5, R28, R5, R29 ;  /* 0x000000051c057223 */ /* 0x000fe2000000001d */
[----:B------:R-:W-:Y:S01]  /*5270*/  FADD R10, R10, R27 ;  /* 0x0000001b0a0a7221 */ /* 0x000fe20000000000 */
[----:B--2---:R-:W-:Y:S01]  /*5280*/  @!P4 FMUL R21, R21, R21 ;  /* 0x000000151515c220 */ /* 0x004fe20000400000 */
[-C--:B------:R-:W-:Y:S01]  /*5290*/  FMUL R58, R58, R28.reuse ;  /* 0x0000001c3a3a7220 */ /* 0x080fe20000400000 */
[-C--:B------:R-:W-:Y:S01]  /*52a0*/  FMUL R59, R59, R28.reuse ;  /* 0x0000001c3b3b7220 */ /* 0x080fe20000400000 */
[-C--:B------:R-:W-:Y:S01]  /*52b0*/  FMUL R62, R62, R28.reuse ;  /* 0x0000001c3e3e7220 */ /* 0x080fe20000400000 */
[----:B------:R-:W-:Y:S01]  /*52c0*/  FMUL R63, R63, R28 ;  /* 0x0000001c3f3f7220 */ /* 0x000fe20000400000 */
[----:B------:R-:W-:Y:S01]  /*52d0*/  F2FP.BF16.F32.PACK_AB R27, R35, R22 ;  /* 0x00000016231b723e */ /* 0x000fe200000010ff */
[----:B------:R-:W-:Y:S01]  /*52e0*/  FFMA R2, R21, R2, R10 ;  /* 0x0000000215027223 */ /* 0x000fe2000000000a */
[----:B------:R-:W-:Y:S01]  /*52f0*/  F2FP.BF16.F32.PACK_AB R28, R33, R32 ;  /* 0x00000020211c723e */ /* 0x000fe200000010ff */
[-C--:B------:R-:W-:Y:S01]  /*5300*/  FMUL R56, R56, R21.reuse ;  /* 0x0000001538387220 */ /* 0x080fe20000400000 */
[----:B------:R-:W-:Y:S01]  /*5310*/  F2FP.BF16.F32.PACK_AB R29, R39, R64 ;  /* 0x00000040271d723e */ /* 0x000fe200000010ff */
        /* <DEDUP_REMOVED lines=8> */
[----:B------:R-:W-:Y:S02]  /*53a0*/  F2FP.BF16.F32.PACK_AB R37, R54, R51 ;  /* 0x000000333625723e */ /* 0x000fe400000010ff */
[----:B------:R-:W-:Y:S01]  /*53b0*/  F2FP.BF16.F32.PACK_AB R38, R38, R13 ;  /* 0x0000000d2626723e */ /* 0x000fe200000010ff */
[----:B-1----:R-:W-:Y:S06]  /*53c0*/  @!P0 BRA `(.L_x_39) ;  /* 0x0000000000048947 */ /* 0x002fec0003800000 */
[----:B------:R-:W-:Y:S01]  /*53d0*/  BPT.TRAP 0x1 ;  /* 0x000000040000795c */ /* 0x000fe20000300000 */
.L_x_39:
[----:B---3--:R-:W-:Y:S05]  /*53e0*/  @P2 BRA `(.L_x_40) ;  /* 0x0000000000082947 */ /* 0x008fea0003800000 */
[----:B------:R-:W1:Y:S02]  /*53f0*/  SYNCS.PHASECHK.TRANS64.TRYWAIT P2, [UR6+0x3800], R8 ;  /* 0x00380008ff0075a7 */ /* 0x000e640008040146 */
[----:B-1----:R-:W-:Y:S05]  /*5400*/  @!P2 BRA `(.L_x_41) ;  /* 0x000000240024a947 */ /* 0x002fea0003800000 */
.L_x_40:
        /* <DEDUP_REMOVED lines=25> */
.L_x_42:
[----:B------:R-:W-:-:S04]  /*55a0*/  ULEA UR6, UR9, UR37, 0x3 ;  /* 0x0000002509067291 */ /* 0x000fc8000f8e183f */
[----:B------:R-:W-:-:S04]  /*55b0*/  UIADD3 UR6, UR6, 0x3828, URZ ;  /* 0x0000382806067890 */ /* 0x000fc8000fffe03f */
[----:B------:R-:W-:-:S09]  /*55c0*/  UPRMT UR6, URZ, 0x654, UR6 ;  /* 0x000006543f067896 */ /* 0x000fd20008000006 */
[----:B------:R-:W-:Y:S01]  /*55d0*/  SYNCS.ARRIVE.TRANS64.RED.A1T0 RZ, [UR6], RZ ;  /* 0x000000ffffff79a7 */ /* 0x000fe20008100406 */
[----:B------:R-:W-:Y:S05]  /*55e0*/  @P1 BRA `(.L_x_43) ;  /* 0x0000000000041947 */ /* 0x000fea0003800000 */
[----:B------:R-:W-:Y:S01]  /*55f0*/  BPT.TRAP 0x1 ;  /* 0x000000040000795c */ /* 0x000fe20000300000 */
.L_x_43:
[----:B------:R-:W-:-:S04]  /*5600*/  UIADD3 UR9, UR9, 0x1, URZ ;  /* 0x0000000109097890 */ /* 0x000fc8000fffe03f */
[----:B------:R-:W-:-:S04]  /*5610*/  UISETP.NE.AND UP0, UPT, UR9, 0x5, UPT ;  /* 0x000000050900788c */ /* 0x000fc8000bf05270 */
[----:B------:R-:W-:Y:S01]  /*5620*/  USEL UR9, UR9, URZ, UP0 ;  /* 0x0000003f09097287 */ /* 0x000fe20008000000 */
[----:B------:R-:W-:Y:S11]  /*5630*/  @!P0 BRA `(.L_x_44) ;  /* 0x0000000000048947 */ /* 0x000ff60003800000 */
[----:B------:R-:W-:Y:S01]  /*5640*/  BPT.TRAP 0x1 ;  /* 0x000000040000795c */ /* 0x000fe20000300000 */
.L_x_44:
[----:B------:R-:W-:-:S04]  /*5650*/  ULEA UR6, UR9, UR37, 0x3 ;  /* 0x0000002509067291 */ /* 0x000fc8000f8e183f */
[----:B------:R-:W-:-:S04]  /*5660*/  UIADD3 UR6, UR6, 0x3828, URZ ;  /* 0x0000382806067890 */ /* 0x000fc8000fffe03f */
[----:B------:R-:W-:-:S09]  /*5670*/  UPRMT UR6, URZ, 0x654, UR6 ;  /* 0x000006543f067896 */ /* 0x000fd20008000006 */
[----:B------:R-:W-:Y:S01]  /*5680*/  SYNCS.ARRIVE.TRANS64.RED.A1T0 RZ, [UR6], RZ ;  /* 0x000000ffffff79a7 */ /* 0x000fe20008100406 */
[----:B------:R-:W-:Y:S05]  /*5690*/  @P1 BRA `(.L_x_45) ;  /* 0x0000000000041947 */ /* 0x000fea0003800000 */
[----:B------:R-:W-:Y:S01]  /*56a0*/  BPT.TRAP 0x1 ;  /* 0x000000040000795c */ /* 0x000fe20000300000 */
.L_x_45:
[----:B------:R-:W-:Y:S01]  /*56b0*/  UIADD3 UR11, UR11, 0x1, URZ ;  /* 0x000000010b0b7890 */ /* 0x000fe2000fffe03f */
[C---:B------:R-:W-:Y:S01]  /*56c0*/  ISETP.GT.AND P2, PT, R3.reuse, 0x1, PT ;  /* 0x000000010300780c */ /* 0x040fe20003f44270 */
[----:B------:R-:W-:Y:S01]  /*56d0*/  UIADD3 UR9, UR9, 0x1, URZ ;  /* 0x0000000109097890 */ /* 0x000fe2000fffe03f */
[----:B------:R-:W-:Y:S01]  /*56e0*/  VIADD R3, R3, 0xffffffff ;  /* 0xffffffff03037836 */ /* 0x000fe20000000000 */
[----:B------:R-:W-:Y:S01]  /*56f0*/  UISETP.NE.AND UP1, UPT, UR11, 0x5, UPT ;  /* 0x000000050b00788c */ /* 0x000fe2000bf25270 */
[----:B------:R-:W-:Y:S01]  /*5700*/  IADD3 R0, R0, 0x40, RZ ;  /* 0x0000004000007810 */ /* 0x000fe20007ffe0ff */
[----:B------:R-:W-:Y:S01]  /*5710*/  UISETP.NE.AND UP0, UPT, UR9, 0x5, UPT ;  /* 0x000000050900788c */ /* 0x000fe2000bf05270 */
[----:B-1----:R-:W-:Y:S01]  /*5720*/  IMAD.MOV.U32 R8, RZ, RZ, R4 ;  /* 0x000000ffff087224 */ /* 0x002fe200078e0004 */
[----:B------:R-:W-:Y:S01]  /*5730*/  USEL UR6, URZ, 0x1, UP1 ;  /* 0x000000013f067887 */ /* 0x000fe20008800000 */
[----:B------:R-:W-:Y:S01]  /*5740*/  IMAD.MOV.U32 R9, RZ, RZ, R6 ;  /* 0x000000ffff097224 */ /* 0x000fe200078e0006 */
[----:B------:R-:W-:-:S02]  /*5750*/  USEL UR9, UR9, URZ, UP0 ;  /* 0x0000003f09097287 */ /* 0x000fc40008000000 */
[----:B------:R-:W-:Y:S02]  /*5760*/  USEL UR11, UR11, URZ, UP1 ;  /* 0x0000003f0b0b7287 */ /* 0x000fe40008800000 */
[----:B------:R-:W-:Y:S01]  /*5770*/  LOP3.LUT R7, R7, UR6, RZ, 0x3c, !PT ;  /* 0x0000000607077c12 */ /* 0x000fe2000f8e3cff */
[----:B------:R-:W-:Y:S09]  /*5780*/  @P2 BRA `(.L_x_46) ;  /* 0xffffffe400702947 */ /* 0x000ff2000383ffff */
.L_x_35:
[----:B------:R-:W2:Y:S01]  /*5790*/  SHFL.BFLY PT, R3, R2, 0x1, 0x1f ;  /* 0x0c201f0002037f89 */ /* 0x000ea200000e0000 */
[----:B------:R-:W-:Y:S01]  /*57a0*/  BSSY B0, `(.L_x_47) ;  /* 0x0000023000007945 */ /* 0x000fe20003800000 */
[----:B------:R-:W-:Y:S02]  /*57b0*/  IMAD.MOV.U32 R9, RZ, RZ, 0x7f800000 ;  /* 0x7f800000ff097424 */ /* 0x000fe400078e00ff */
[----:B------:R-:W3:Y:S01]  /*57c0*/  SHFL.BFLY PT, R0, R5, 0x1, 0x1f ;  /* 0x0c201f0005007f89 */ /* 0x000ee200000e0000 */
[----:B------:R-:W-:Y:S02]  /*57d0*/  IMAD.MOV.U32 R11, RZ, RZ, 0x7f800000 ;  /* 0x7f800000ff0b7424 */ /* 0x000fe400078e00ff */
[----:B--2---:R-:W-:Y:S01]  /*57e0*/  FADD R3, R3, R2 ;  /* 0x0000000203037221 */ /* 0x004fe20000000000 */
[----:B---3--:R-:W-:-:S04]  /*57f0*/  FADD R16, R0, R5 ;  /* 0x0000000500107221 */ /* 0x008fc80000000000 */
[----:B-1----:R-:W1:Y:S01]  /*5800*/  SHFL.BFLY PT, R8, R3, 0x2, 0x1f ;  /* 0x0c401f0003087f89 */ /* 0x002e6200000e0000 */
[----:B------:R-:W-:-:S03]  /*5810*/  MOV R0, 0x3f800000 ;  /* 0x3f80000000007802 */ /* 0x000fc60000000f00 */
[----:B------:R-:W2:Y:S01]  /*5820*/  SHFL.BFLY PT, R17, R16, 0x2, 0x1f ;  /* 0x0c401f0010117f89 */ /* 0x000ea200000e0000 */
[C---:B-1----:R-:W-:Y:S01]  /*5830*/  FSETP.NE.AND P0, PT, R3.reuse, -R8, PT ;  /* 0x800000080300720b */ /* 0x042fe20003f05000 */
[----:B------:R-:W-:Y:S01]  /*5840*/  FADD R5, R3, R8 ;  /* 0x0000000803057221 */ /* 0x000fe20000000000 */
[----:B------:R-:W-:Y:S02]  /*5850*/  IMAD.MOV.U32 R8, RZ, RZ, 0x3f800000 ;  /* 0x3f800000ff087424 */ /* 0x000fe400078e00ff */
[----:B--2---:R-:W-:-:S09]  /*5860*/  FADD R7, R16, R17 ;  /* 0x0000001110077221 */ /* 0x004fd20000000000 */
[----:B------:R-:W-:Y:S05]  /*5870*/  @!P0 BRA `(.L_x_48) ;  /* 0x0000000000548947 */ /* 0x000fea0003800000 */
[----:B------:R-:W-:Y:S01]  /*5880*/  VIADD R0, R5, 0x1800000 ;  /* 0x0180000005007836 */ /* 0x000fe20000000000 */
[----:B------:R-:W-:Y:S04]  /*5890*/  BSSY B1, `(.L_x_49) ;  /* 0x000000c000017945 */ /* 0x000fe80003800000 */
[----:B------:R-:W-:-:S04]  /*58a0*/  LOP3.LUT R0, R0, 0x7f800000, RZ, 0xc0, !PT ;  /* 0x7f80000000007812 */ /* 0x000fc800078ec0ff */
[----:B------:R-:W-:-:S13]  /*58b0*/  ISETP.GT.U32.AND P0, PT, R0, 0x1ffffff, PT ;  /* 0x01ffffff0000780c */ /* 0x000fda0003f04070 */
[----:B------:R-:W-:Y:S05]  /*58c0*/  @P0 BRA `(.L_x_50) ;  /* 0x0000000000100947 */ /* 0x000fea0003800000 */
[----:B------:R-:W-:Y:S01]  /*58d0*/  IMAD.MOV.U32 R2, RZ, RZ, R5 ;  /* 0x000000ffff027224 */ /* 0x000fe200078e0005 */
[----:B------:R-:W-:-:S07]  /*58e0*/  MOV R15, 0x5900 ;  /* 0x00005900000f7802 */ /* 0x000fce0000000f00 */
[----:B------:R-:W-:Y:S05]  /*58f0*/  CALL.REL.NOINC `($__internal_0_$__cuda_sm20_rcp_rn_f32_slowpath) ;  /* 0x0000002000907944 */ /* 0x000fea0003c00000 */
[----:B------:R-:W-:Y:S05]  /*5900*/  BRA `(.L_x_51) ;  /* 0x0000000000107947 */ /* 0x000fea0003800000 */
.L_x_50:
[----:B------:R-:W1:Y:S02]  /*5910*/  MUFU.RCP R0, R5 ;  /* 0x0000000500007308 */ /* 0x000e640000001000 */
[----:B-1----:R-:W-:-:S04]  /*5920*/  FFMA R2, R5, R0, -1 ;  /* 0xbf80000005027423 */ /* 0x002fc80000000000 */
[----:B------:R-:W-:-:S04]  /*5930*/  FADD.FTZ R3, -R2, -RZ ;  /* 0x800000ff02037221 */ /* 0x000fc80000010100 */
[----:B------:R-:W-:-:S07]  /*5940*/  FFMA R0, R0, R3, R0 ;  /* 0x0000000300007223 */ /* 0x000fce0000000000 */
.L_x_51:
[----:B------:R-:W-:Y:S05]  /*5950*/  BSYNC B1 ;  /* 0x0000000000017941 */ /* 0x000fea0003800000 */
.L_x_49:
[----:B------:R-:W-:Y:S01]  /*5960*/  FSETP.GEU.AND P0, PT, |R5|, 1.175494350822287508e-38, PT ;  /* 0x008000000500780b */ /* 0x000fe20003f0e200 */
[----:B------:R-:W-:-:S12]  /*5970*/  ULDC UR4, c[0x0][0x600] ;  /* 0x0001800000047ab9 */ /* 0x000fd80000000800 */
[----:B------:R-:W-:-:S04]  /*5980*/  @!P0 FMUL R5, R5, 16777216 ;  /* 0x4b80000005058820 */ /* 0x000fc80000400000 */
[----:B------:R-:W1:Y:S02]  /*5990*/  MUFU.LG2 R2, R5 ;  /* 0x0000000500027308 */ /* 0x000e640000000c00 */
[----:B-1----:R-:W-:-:S04]  /*59a0*/  @!P0 FADD R2, R2, -24 ;  /* 0xc1c0000002028421 */ /* 0x002fc80000000000 */
[----:B------:R-:W-:-:S04]  /*59b0*/  FMUL R11, R2, 0.69314718246459960938 ;  /* 0x3f317218020b7820 */ /* 0x000fc80000400000 */
[----:B------:R-:W-:-:S07]  /*59c0*/  FFMA R11, R4, UR4, R11 ;  /* 0x00000004040b7c23 */ /* 0x000fce000800000b */
.L_x_48:
[----:B------:R-:W-:Y:S05]  /*59d0*/  BSYNC B0 ;  /* 0x0000000000007941 */ /* 0x000fea0003800000 */
.L_x_47:
[----:B------:R-:W-:Y:S01]  /*59e0*/  FSETP.NE.AND P0, PT, R16, -R17, PT ;  /* 0x800000111000720b */ /* 0x000fe20003f05000 */
[----:B------:R-:W-:Y:S01]  /*59f0*/  ULDC UR4, c[0x0][0x608] ;  /* 0x0001820000047ab9 */ /* 0x000fe20000000800 */
[----:B------:R-:W-:Y:S01]  /*5a00*/  BSSY B0, `(.L_x_52) ;  /* 0x000001d000007945 */ /* 0x000fe20003800000 */
[----:B------:R-:W-:-:S04]  /*5a10*/  FMUL R0, R0, UR4 ;  /* 0x0000000400007c20 */ /* 0x000fc80008400000 */
[-C--:B------:R-:W-:Y:S01]  /*5a20*/  FMUL R23, R56, R0.reuse ;  /* 0x0000000038177220 */ /* 0x080fe20000400000 */
[-C--:B------:R-:W-:Y:S01]  /*5a30*/  FMUL R57, R57, R0.reuse ;  /* 0x0000000039397220 */ /* 0x080fe20000400000 */
[-C--:B------:R-:W-:Y:S01]  /*5a40*/  FMUL R25, R60, R0.reuse ;  /* 0x000000003c197220 */ /* 0x080fe20000400000 */
[----:B------:R-:W-:-:S03]  /*5a50*/  FMUL R61, R61, R0 ;  /* 0x000000003d3d7220 */ /* 0x000fc60000400000 */
[----:B------:R-:W-:Y:S05]  /*5a60*/  @!P0 BRA `(.L_x_53) ;  /* 0x0000000000588947 */ /* 0x000fea0003800000 */
[----:B------:R-:W-:Y:S01]  /*5a70*/  VIADD R0, R7, 0x1800000 ;  /* 0x0180000007007836 */ /* 0x000fe20000000000 */
[----:B------:R-:W-:Y:S04]  /*5a80*/  BSSY B1, `(.L_x_54) ;  /* 0x000000d000017945 */ /* 0x000fe80003800000 */
[----:B------:R-:W-:-:S04]  /*5a90*/  LOP3.LUT R0, R0, 0x7f800000, RZ, 0xc0, !PT ;  /* 0x7f80000000007812 */ /* 0x000fc800078ec0ff */
[----:B------:R-:W-:-:S13]  /*5aa0*/  ISETP.GT.U32.AND P0, PT, R0, 0x1ffffff, PT ;  /* 0x01ffffff0000780c */ /* 0x000fda0003f04070 */
[----:B------:R-:W-:Y:S05]  /*5ab0*/  @P0 BRA `(.L_x_55) ;  /* 0x0000000000140947 */ /* 0x000fea0003800000 */
[----:B------:R-:W-:Y:S02]  /*5ac0*/  MOV R2, R7 ;  /* 0x0000000700027202 */ /* 0x000fe40000000f00 */
[----:B------:R-:W-:-:S07]  /*5ad0*/  MOV R15, 0x5af0 ;  /* 0x00005af0000f7802 */ /* 0x000fce0000000f00 */
[----:B------:R-:W-:Y:S05]  /*5ae0*/  CALL.REL.NOINC `($__internal_0_$__cuda_sm20_rcp_rn_f32_slowpath) ;  /* 0x0000002000147944 */ /* 0x000fea0003c00000 */
[----:B------:R-:W-:Y:S01]  /*5af0*/  IMAD.MOV.U32 R8, RZ, RZ, R0 ;  /* 0x000000ffff087224 */ /* 0x000fe200078e0000 */
[----:B------:R-:W-:Y:S06]  /*5b00*/  BRA `(.L_x_56) ;  /* 0x0000000000107947 */ /* 0x000fec0003800000 */
.L_x_55:
[----:B------:R-:W1:Y:S02]  /*5b10*/  MUFU.RCP R8, R7 ;  /* 0x0000000700087308 */ /* 0x000e640000001000 */
[----:B-1----:R-:W-:-:S04]  /*5b20*/  FFMA R0, R7, R8, -1 ;  /* 0xbf80000007007423 */ /* 0x002fc80000000008 */
[----:B------:R-:W-:-:S04]  /*5b30*/  FADD.FTZ R3, -R0, -RZ ;  /* 0x800000ff00037221 */ /* 0x000fc80000010100 */
[----:B------:R-:W-:-:S07]  /*5b40*/  FFMA R8, R8, R3, R8 ;  /* 0x0000000308087223 */ /* 0x000fce0000000008 */
.L_x_56:
[----:B------:R-:W-:Y:S05]  /*5b50*/  BSYNC B1 ;  /* 0x0000000000017941 */ /* 0x000fea0003800000 */
.L_x_54:
[----:B------:R-:W-:Y:S01]  /*5b60*/  FSETP.GEU.AND P0, PT, |R7|, 1.175494350822287508e-38, PT ;  /* 0x008000000700780b */ /* 0x000fe20003f0e200 */
[----:B------:R-:W-:-:S12]  /*5b70*/  ULDC UR4, c[0x0][0x600] ;  /* 0x0001800000047ab9 */ /* 0x000fd80000000800 */
[----:B------:R-:W-:-:S04]  /*5b80*/  @!P0 FMUL R7, R7, 16777216 ;  /* 0x4b80000007078820 */ /* 0x000fc80000400000 */
[----:B------:R-:W1:Y:S02]  /*5b90*/  MUFU.LG2 R0, R7 ;  /* 0x0000000700007308 */ /* 0x000e640000000c00 */
[----:B-1----:R-:W-:-:S04]  /*5ba0*/  @!P0 FADD R0, R0, -24 ;  /* 0xc1c0000000008421 */ /* 0x002fc80000000000 */
[----:B------:R-:W-:-:S04]  /*5bb0*/  FMUL R9, R0, 0.69314718246459960938 ;  /* 0x3f31721800097820 */ /* 0x000fc80000400000 */
[----:B------:R-:W-:-:S07]  /*5bc0*/  FFMA R9, R6, UR4, R9 ;  /* 0x0000000406097c23 */ /* 0x000fce0008000009 */
.L_x_53:
[----:B------:R-:W-:Y:S05]  /*5bd0*/  BSYNC B0 ;  /* 0x0000000000007941 */ /* 0x000fea0003800000 */
.L_x_52:
[----:B------:R-:W-:Y:S01]  /*5be0*/  UISETP.NE.AND UP0, UPT, UR36, 0x1, UPT ;  /* 0x000000012400788c */ /* 0x000fe2000bf05270 */
[----:B------:R-:W1:Y:S01]  /*5bf0*/  S2R R2, SR_TID.X ;  /* 0x0000000000027919 */ /* 0x000e620000002100 */
[----:B------:R-:W-:Y:S02]  /*5c00*/  ULDC.64 UR8, c[0x0][0x208] ;  /* 0x0000820000087ab9 */ /* 0x000fe40000000a00 */
[----:B------:R-:W-:-:S06]  /*5c10*/  USEL UR4, URZ, 0x1, UP0 ;  /* 0x000000013f047887 */ /* 0x000fcc0008000000 */
[----:B------:R-:W-:Y:S01]  /*5c20*/  IMAD.U32 R0, RZ, RZ, UR4 ;  /* 0x00000004ff007e24 */ /* 0x000fe2000f8e00ff */
[----:B------:R-:W-:Y:S02]  /*5c30*/  ULDC UR4, c[0x0][0x608] ;  /* 0x0001820000047ab9 */ /* 0x000fe40000000800 */
[----:B------:R-:W-:Y:S02]  /*5c40*/  FMUL R8, R8, UR4 ;  /* 0x0000000408087c20 */ /* 0x000fe40008400000 */
[----:B------:R-:W-:-:S04]  /*5c50*/  SHF.L.U32 R0, R0, 0x1f, RZ ;  /* 0x0000001f00007819 */ /* 0x000fc800000006ff */
[----:B------:R-:W2:Y:S01]  /*5c60*/  SYNCS.PHASECHK.TRANS64.TRYWAIT P0, [UR16+0x8], R0 ;  /* 0x00000800ff0075a7 */ /* 0x000ea20008000150 */
[C---:B-1----:R-:W-:Y:S02]  /*5c70*/  LOP3.LUT P1, R18, R2.reuse, 0x3, RZ, 0xc0, !PT ;  /* 0x0000000302127812 */ /* 0x042fe4000782c0ff */
[----:B------:R-:W-:Y:S01]  /*5c80*/  LOP3.LUT R16, R2, 0x7f, RZ, 0xc0, !PT ;  /* 0x0000007f02107812 */ /* 0x000fe200078ec0ff */
[----:B--2---:R-:W-:Y:S10]  /*5c90*/  @!P0 BRA `(.L_x_57) ;  /* 0x0000001c00188947 */ /* 0x004ff40003800000 */
.L_x_105:
[----:B------:R-:W-:Y:S01]  /*5ca0*/  USHF.L.U32 UR42, UR42, 0x6, URZ ;  /* 0x000000062a2a7899 */ /* 0x000fe2000800063f */
[----:B------:R-:W-:Y:S01]  /*5cb0*/  BSSY B0, `(.L_x_58) ;  /* 0x0000018000007945 */ /* 0x000fe20003800000 */
[----:B------:R-:W-:-:S03]  /*5cc0*/  SHF.R.U32.HI R17, RZ, 0x5, R16 ;  /* 0x00000005ff117819 */ /* 0x000fc60000011610 */
[----:B------:R-:W-:Y:S07]  /*5cd0*/  @P1 BRA `(.L_x_59) ;  /* 0x0000000000541947 */ /* 0x000fee0003800000 */
[----:B------:R-:W2:Y:S01]  /*5ce0*/  S2UR UR4, SR_CTAID.Y ;  /* 0x00000000000479c3 */ /* 0x000ea20000002600 */
[----:B-1----:R-:W-:Y:S01]  /*5cf0*/  SHF.R.U32.HI R0, RZ, 0x2, R2 ;  /* 0x00000002ff007819 */ /* 0x002fe20000011602 */
[----:B------:R-:W-:Y:S01]  /*5d00*/  IMAD.SHL.U32 R3, R17, 0x10, RZ ;  /* 0x0000001011037824 */ /* 0x000fe200078e00ff */
[----:B------:R-:W-:Y:S02]  /*5d10*/  ULDC.64 UR6, c[0x0][0x688] ;  /* 0x0001a20000067ab9 */ /* 0x000fe40000000a00 */
[----:B------:R-:W-:-:S03]  /*5d20*/  LOP3.LUT R0, R0, 0x7, RZ, 0xc0, !PT ;  /* 0x0000000700007812 */ /* 0x000fc600078ec0ff */
[----:B------:R-:W1:Y:S01]  /*5d30*/  S2UR UR5, SR_CTAID.Z ;  /* 0x00000000000579c3 */ /* 0x000e620000002700 */
[----:B------:R-:W-:-:S05]  /*5d40*/  LOP3.LUT R0, R3, 0xfffffff0, R0, 0xe2, !PT ;  /* 0xfffffff003007812 */ /* 0x000fca00078ee200 */
[----:B------:R-:W-:-:S05]  /*5d50*/  VIADD R3, R0, UR42 ;  /* 0x0000002a00037c36 */ /* 0x000fca0008000000 */
[----:B------:R-:W-:Y:S01]  /*5d60*/  IADD3 R2, R3, 0x8, RZ ;  /* 0x0000000803027810 */ /* 0x000fe20007ffe0ff */
[----:B--2---:R-:W-:-:S04]  /*5d70*/  UIMAD UR4, UR4, UR6, UR42 ;  /* 0x00000006040472a4 */ /* 0x004fc8000f8e022a */
[----:B-1----:R-:W-:-:S03]  /*5d80*/  UIMAD UR4, UR5, UR7, UR4 ;  /* 0x00000007050472a4 */ /* 0x002fc6000f8e0204 */
[----:B------:R-:W-:Y:S02]  /*5d90*/  ULDC UR5, c[0x0][0x288] ;  /* 0x0000a20000057ab9 */ /* 0x000fe40000000800 */
[----:B------:R-:W-:Y:S02]  /*5da0*/  ISETP.GE.U32.AND P0, PT, R3, UR5, PT ;  /* 0x0000000503007c0c */ /* 0x000fe4000bf06070 */
[----:B------:R-:W-:Y:S02]  /*5db0*/  IADD3 R0, P2, R0, UR4, RZ ;  /* 0x0000000400007c10 */ /* 0x000fe4000ff5e0ff */
[----:B------:R-:W-:Y:S01]  /*5dc0*/  ISETP.GE.U32.AND P1, PT, R2, UR5, PT ;  /* 0x0000000502007c0c */ /* 0x000fe2000bf26070 */
[----:B------:R-:W-:Y:S02]  /*5dd0*/  ULDC.64 UR4, c[0x0][0x680] ;  /* 0x0001a00000047ab9 */ /* 0x000fe40000000a00 */
[----:B------:R-:W-:Y:S01]  /*5de0*/  IMAD.X R3, RZ, RZ, RZ, P2 ;  /* 0x000000ffff037224 */ /* 0x000fe200010e06ff */
[----:B------:R-:W-:-:S04]  /*5df0*/  LEA R2, P2, R0, UR4, 0x2 ;  /* 0x0000000400027c11 */ /* 0x000fc8000f8410ff */
[----:B------:R-:W-:-:S05]  /*5e00*/  LEA.HI.X R3, R0, UR5, R3, 0x2, P2 ;  /* 0x0000000500037c11 */ /* 0x000fca00090f1403 */
[----:B------:R2:W-:Y:S04]  /*5e10*/  @!P0 STG.E desc[UR8][R2.64], R11 ;  /* 0x0000000b02008986 */ /* 0x0005e8000c101908 */
[----:B------:R2:W-:Y:S02]  /*5e20*/  @!P1 STG.E desc[UR8][R2.64+0x20], R9 ;  /* 0x0000200902009986 */ /* 0x0005e4000c101908 */
.L_x_59:
[----:B------:R-:W-:Y:S05]  /*5e30*/  BSYNC B0 ;  /* 0x0000000000007941 */ /* 0x000fea0003800000 */
.L_x_58:
[----:B------:R-:W-:Y:S01]  /*5e40*/  ULDC.64 UR4, c[0x0][0x730] ;  /* 0x0001cc0000047ab9 */ /* 0x000fe20000000a00 */
[-C--:B------:R-:W-:Y:S01]  /*5e50*/  FMUL R27, R58, R8.reuse ;  /* 0x000000083a1b7220 */ /* 0x080fe20000400000 */
[----:B------:R-:W-:Y:S01]  /*5e60*/  ISETP.NE.U32.AND P0, PT, RZ, UR4, PT ;  /* 0x00000004ff007c0c */ /* 0x000fe2000bf05070 */
[-C--:B------:R-:W-:Y:S01]  /*5e70*/  FMUL R59, R59, R8.reuse ;  /* 0x000000083b3b7220 */ /* 0x080fe20000400000 */
[-C--:B------:R-:W-:Y:S01]  /*5e80*/  FMUL R29, R62, R8.reuse ;  /* 0x000000083e1d7220 */ /* 0x080fe20000400000 */
[----:B------:R-:W-:Y:S01]  /*5e90*/  FMUL R63, R63, R8 ;  /* 0x000000083f3f7220 */ /* 0x000fe20000400000 */
[----:B------:R-:W-:-:S13]  /*5ea0*/  ISETP.NE.AND.EX P0, PT, RZ, UR5, PT, P0 ;  /* 0x00000005ff007c0c */ /* 0x000fda000bf05300 */
[----:B------:R-:W-:Y:S05]  /*5eb0*/  @P0 BRA `(.L_x_60) ;  /* 0x0000000000200947 */ /* 0x000fea0003800000 */
[----:B------:R-:W-:Y:S02]  /*5ec0*/  ULDC.64 UR4, c[0x0][0x728] ;  /* 0x0001ca0000047ab9 */ /* 0x000fe40000000a00 */
[----:B------:R-:W-:-:S04]  /*5ed0*/  ISETP.NE.U32.AND P0, PT, RZ, UR4, PT ;  /* 0x00000004ff007c0c */ /* 0x000fc8000bf05070 */
[----:B------:R-:W-:-:S13]  /*5ee0*/  ISETP.NE.AND.EX P0, PT, RZ, UR5, PT, P0 ;  /* 0x00000005ff007c0c */ /* 0x000fda000bf05300 */
[----:B------:R-:W-:Y:S05]  /*5ef0*/  @!P0 BRA `(.L_x_61) ;  /* 0x00000000000c8947 */ /* 0x000fea0003800000 */
[----:B-12---:R-:W1:Y:S02]  /*5f00*/  LDC.64 R2, c[0x0][0x728] ;  /* 0x0001ca00ff027b82 */ /* 0x006e640000000a00 */
[----:B-1----:R4:W5:Y:S01]  /*5f10*/  LDG.E R2, desc[UR8][R2.64] ;  /* 0x0000000802027981 */ /* 0x002962000c1e1900 */
[----:B------:R-:W-:Y:S05]  /*5f20*/  BRA `(.L_x_60) ;  /* 0x0000000000047947 */ /* 0x000fea0003800000 */
.L_x_61:
[----:B--2---:R-:W3:Y:S02]  /*5f30*/  LDC R2, c[0x0][0x720] ;  /* 0x0001c800ff027b82 */ /* 0x004ee40000000800 */
.L_x_60:
[----:B-1----:R-:W-:Y:S01]  /*5f40*/  MOV R0, RZ ;  /* 0x000000ff00007202 */ /* 0x002fe20000000f00 */
[----:B---3-5:R-:W-:-:S03]  /*5f50*/  IMAD.MOV.U32 R22, RZ, RZ, R2 ;  /* 0x000000ffff167224 */ /* 0x028fc600078e0002 */
[----:B------:R-:W-:-:S13]  /*5f60*/  LOP3.LUT P0, RZ, R0, 0x9f, RZ, 0xc0, !PT ;  /* 0x0000009f00ff7812 */ /* 0x000fda000780c0ff */
[----:B------:R-:W-:Y:S05]  /*5f70*/  @!P0 BRA `(.L_x_62) ;  /* 0x0000000000408947 */ /* 0x000fea0003800000 */
[----:B------:R-:W-:Y:S01]  /*5f80*/  MOV R0, 0x0 ;  /* 0x0000000000007802 */ /* 0x000fe20000000f00 */
[----:B------:R-:W-:Y:S01]  /*5f90*/  ULDC.64 UR4, c[0x4][0x68] ;  /* 0x01001a0000047ab9 */ /* 0x000fe20000000a00 */
[----:B------:R-:W-:Y:S01]  /*5fa0*/  ULDC.64 UR6, c[0x4][0x8] ;  /* 0x0100020000067ab9 */ /* 0x000fe20000000a00 */
[----:B------:R-:W-:Y:S01]  /*5fb0*/  IMAD.U32 R4, RZ, RZ, UR4 ;  /* 0x00000004ff047e24 */ /* 0x000fe2000f8e00ff */
[----:B--2-4-:R1:W2:Y:S01]  /*5fc0*/  LDC.64 R2, c[0x4][R0] ;  /* 0x0100000000027b82 */ /* 0x0142a20000000a00 */
[----:B------:R-:W-:Y:S01]  /*5fd0*/  IMAD.U32 R5, RZ, RZ, UR5 ;  /* 0x00000005ff057e24 */ /* 0x000fe2000f8e00ff */
[----:B------:R-:W-:Y:S01]  /*5fe0*/  ULDC.64 UR4, c[0x4][0x70] ;  /* 0x01001c0000047ab9 */ /* 0x000fe20000000a00 */
[----:B------:R-:W-:Y:S01]  /*5ff0*/  IMAD.U32 R10, RZ, RZ, UR6 ;  /* 0x00000006ff0a7e24 */ /* 0x000fe2000f8e00ff */
[----:B------:R-:W-:Y:S01]  /*6000*/  MOV R6, UR4 ;  /* 0x0000000400067c02 */ /* 0x000fe20008000f00 */
[----:B------:R-:W-:Y:S01]  /*6010*/  IMAD.U32 R7, RZ, RZ, UR5 ;  /* 0x00000005ff077e24 */ /* 0x000fe2000f8e00ff */
[----:B------:R-:W-:Y:S01]  /*6020*/  MOV R12, 0x1 ;  /* 0x00000001000c7802 */ /* 0x000fe20000000f00 */
[----:B------:R-:W-:-:S02]  /*6030*/  IMAD.U32 R11, RZ, RZ, UR7 ;  /* 0x00000007ff0b7e24 */ /* 0x000fc4000f8e00ff */
[----:B------:R-:W-:Y:S02]  /*6040*/  IMAD.MOV.U32 R8, RZ, RZ, 0x70 ;  /* 0x00000070ff087424 */ /* 0x000fe400078e00ff */
[----:B-1----:R-:W-:-:S07]  /*6050*/  IMAD.MOV.U32 R13, RZ, RZ, RZ ;  /* 0x000000ffff0d7224 */ /* 0x002fce00078e00ff */
[----:B------:R-:W-:-:S07]  /*6060*/  LEPC R20, `(.L_x_62) ;  /* 0x000000001014794e */ /* 0x000fce0000000000 */
[----:B--2---:R-:W-:Y:S05]  /*6070*/  CALL.ABS.NOINC R2 ;  /* 0x0000000002007343 */ /* 0x004fea0003c00000 */
.L_x_62:
[----:B------:R-:W-:Y:S02]  /*6080*/  IMAD.U32 R19, RZ, RZ, UR37 ;  /* 0x00000025ff137e24 */ /* 0x000fe4000f8e00ff */
[----:B------:R-:W-:-:S04]  /*6090*/  IMAD.U32 R0, RZ, RZ, UR36 ;  /* 0x00000024ff007e24 */ /* 0x000fc8000f8e00ff */
[----:B------:R-:W-:-:S04]  /*60a0*/  IMAD R19, R0, 0x900, R19 ;  /* 0x0000090000137824 */ /* 0x000fc800078e0213 */
[----:B------:R-:W-:-:S05]  /*60b0*/  VIADD R0, R19, 0xfffff700 ;  /* 0xfffff70013007836 */ /* 0x000fca0000000000 */
[----:B------:R-:W-:-:S13]  /*60c0*/  LOP3.LUT P0, RZ, R0, 0x90, RZ, 0xc0, !PT ;  /* 0x0000009000ff7812 */ /* 0x000fda000780c0ff */
[----:B------:R-:W-:Y:S05]  /*60d0*/  @!P0 BRA `(.L_x_63) ;  /* 0x0000000000408947 */ /* 0x000fea0003800000 */
[----:B------:R-:W-:Y:S01]  /*60e0*/  MOV R0, 0x0 ;  /* 0x0000000000007802 */ /* 0x000fe20000000f00 */
[----:B------:R-:W-:Y:S01]  /*60f0*/  ULDC.64 UR4, c[0x4][0x68] ;  /* 0x01001a0000047ab9 */ /* 0x000fe20000000a00 */
[----:B------:R-:W-:Y:S01]  /*6100*/  ULDC.64 UR6, c[0x4][0x8] ;  /* 0x0100020000067ab9 */ /* 0x000fe20000000a00 */
[----:B------:R-:W-:Y:S01]  /*6110*/  MOV R4, UR4 ;  /* 0x0000000400047c02 */ /* 0x000fe20008000f00 */
[----:B--2-4-:R1:W2:Y:S01]  /*6120*/  LDC.64 R2, c[0x4][R0] ;  /* 0x0100000000027b82 */ /* 0x0142a20000000a00 */
[----:B------:R-:W-:Y:S01]  /*6130*/  IMAD.U32 R5, RZ, RZ, UR5 ;  /* 0x00000005ff057e24 */ /* 0x000fe2000f8e00ff */
[----:B------:R-:W-:Y:S01]  /*6140*/  ULDC.64 UR4, c[0x4][0x70] ;  /* 0x01001c0000047ab9 */ /* 0x000fe20000000a00 */
[----:B------:R-:W-:Y:S01]  /*6150*/  IMAD.U32 R10, RZ, RZ, UR6 ;  /* 0x00000006ff0a7e24 */ /* 0x000fe2000f8e00ff */
[----:B------:R-:W-:Y:S01]  /*6160*/  MOV R11, UR7 ;  /* 0x00000007000b7c02 */ /* 0x000fe20008000f00 */
[----:B------:R-:W-:Y:S02]  /*6170*/  IMAD.U32 R6, RZ, RZ, UR4 ;  /* 0x00000004ff067e24 */ /* 0x000fe4000f8e00ff */
[----:B------:R-:W-:-:S02]  /*6180*/  IMAD.U32 R7, RZ, RZ, UR5 ;  /* 0x00000005ff077e24 */ /* 0x000fc4000f8e00ff */
[----:B------:R-:W-:Y:S02]  /*6190*/  IMAD.MOV.U32 R8, RZ, RZ, 0x70 ;  /* 0x00000070ff087424 */ /* 0x000fe400078e00ff */
[----:B------:R-:W-:Y:S02]  /*61a0*/  IMAD.MOV.U32 R12, RZ, RZ, 0x1 ;  /* 0x00000001ff0c7424 */ /* 0x000fe400078e00ff */
[----:B-1----:R-:W-:-:S07]  /*61b0*/  IMAD.MOV.U32 R13, RZ, RZ, RZ ;  /* 0x000000ffff0d7224 */ /* 0x002fce00078e00ff */
[----:B------:R-:W-:-:S07]  /*61c0*/  LEPC R20, `(.L_x_63) ;  /* 0x000000001014794e */ /* 0x000fce0000000000 */
[----:B--2---:R-:W-:Y:S05]  /*61d0*/  CALL.ABS.NOINC R2 ;  /* 0x0000000002007343 */ /* 0x004fea0003c00000 */
.L_x_63:
[----:B------:R-:W1:Y:S01]  /*61e0*/  S2R R4, SR_TID.X ;  /* 0x0000000000047919 */ /* 0x000e620000002100 */
[----:B------:R-:W-:Y:S01]  /*61f0*/  ULDC.64 UR4, c[0x0][0x730] ;  /* 0x0001cc0000047ab9 */ /* 0x000fe20000000a00 */
[----:B------:R-:W-:Y:S01]  /*6200*/  VIADD R16, R16, 0x1f ;  /* 0x0000001f10107836 */ /* 0x000fe20000000000 */
[----:B------:R-:W-:Y:S02]  /*6210*/  ISETP.NE.U32.AND P0, PT, RZ, UR4, PT ;  /* 0x00000004ff007c0c */ /* 0x000fe4000bf05070 */
[----:B------:R-:W-:Y:S02]  /*6220*/  LEA R5, R17, R18, 0x4 ;  /* 0x0000001211057211 */ /* 0x000fe400078e20ff */
[----:B------:R-:W-:-:S13]  /*6230*/  ISETP.NE.AND.EX P0, PT, RZ, UR5, PT, P0 ;  /* 0x00000005ff007c0c */ /* 0x000fda000bf05300 */
[----:B------:R-:W3:Y:S01]  /*6240*/  @P0 LDC R22, c[0x0][0x720] ;  /* 0x0001c800ff160b82 */ /* 0x000ee20000000800 */
[----:B------:R-:W-:Y:S01]  /*6250*/  ISETP.GT.U32.AND P0, PT, R16, 0x3e, PT ;  /* 0x0000003e1000780c */ /* 0x000fe20003f04070 */
[----:B-1----:R-:W-:Y:S01]  /*6260*/  IMAD.SHL.U32 R0, R4, 0x10, RZ ;  /* 0x0000001004007824 */ /* 0x002fe200078e00ff */
[----:B--2-4-:R-:W-:-:S04]  /*6270*/  SHF.R.U32.HI R3, RZ, 0x1, R4 ;  /* 0x00000001ff037819 */ /* 0x014fc80000011604 */
[C---:B------:R-:W-:Y:S02]  /*6280*/  LOP3.LUT R2, R0.reuse, 0x40, RZ, 0xc0, !PT ;  /* 0x0000004000027812 */ /* 0x040fe400078ec0ff */
[----:B------:R-:W-:Y:S02]  /*6290*/  LOP3.LUT R0, R0, 0x80, RZ, 0xc0, !PT ;  /* 0x0000008000007812 */ /* 0x000fe400078ec0ff */
[----:B------:R-:W-:Y:S01]  /*62a0*/  LOP3.LUT R2, R2, 0x8, R3, 0xf8, !PT ;  /* 0x0000000802027812 */ /* 0x000fe200078ef803 */
[----:B------:R-:W-:Y:S02]  /*62b0*/  IMAD.SHL.U32 R3, R4, 0x2, RZ ;  /* 0x0000000204037824 */ /* 0x000fe400078e00ff */
[----:B------:R-:W-:Y:S02]  /*62c0*/  IMAD.U32 R5, R5, 0x10, R0 ;  /* 0x0000001005057824 */ /* 0x000fe400078e0000 */
[-C--:B---3--:R-:W-:Y:S01]  /*62d0*/  FMUL R0, R23, R22.reuse ;  /* 0x0000001617007220 */ /* 0x088fe20000400000 */
[-C--:B------:R-:W-:Y:S01]  /*62e0*/  FMUL R4, R27, R22.reuse ;  /* 0x000000161b047220 */ /* 0x080fe20000400000 */
[----:B------:R-:W-:Y:S01]  /*62f0*/  LOP3.LUT R2, R2, 0x8, R3, 0x78, !PT ;  /* 0x0000000802027812 */ /* 0x000fe200078e7803 */
[-C--:B------:R-:W-:Y:S01]  /*6300*/  FMUL R3, R57, R22.reuse ;  /* 0x0000001639037220 */ /* 0x080fe20000400000 */
[-C--:B------:R-:W-:Y:S01]  /*6310*/  FMUL R7, R59, R22.reuse ;  /* 0x000000163b077220 */ /* 0x080fe20000400000 */
[-C--:B------:R-:W-:Y:S01]  /*6320*/  FMUL R6, R25, R22.reuse ;  /* 0x0000001619067220 */ /* 0x080fe20000400000 */
[-C--:B------:R-:W-:Y:S01]  /*6330*/  FMUL R9, R61, R22.reuse ;  /* 0x000000163d097220 */ /* 0x080fe20000400000 */
[-C--:B------:R-:W-:Y:S01]  /*6340*/  FMUL R8, R29, R22.reuse ;  /* 0x000000161d087220 */ /* 0x080fe20000400000 */
[----:B------:R-:W-:Y:S01]  /*6350*/  FMUL R11, R63, R22 ;  /* 0x000000163f0b7220 */ /* 0x000fe20000400000 */
[----:B------:R-:W-:Y:S01]  /*6360*/  IMAD.IADD R2, R2, 0x1, R5 ;  /* 0x0000000102027824 */ /* 0x000fe200078e0205 */
[----:B------:R-:W-:-:S02]  /*6370*/  F2FP.BF16.F32.PACK_AB R12, R3, R0 ;  /* 0x00000000030c723e */ /* 0x000fc400000010ff */
[----:B------:R-:W-:Y:S02]  /*6380*/  F2FP.BF16.F32.PACK_AB R13, R7, R4 ;  /* 0x00000004070d723e */ /* 0x000fe400000010ff */
[----:B------:R-:W-:Y:S02]  /*6390*/  F2FP.BF16.F32.PACK_AB R14, R9, R6 ;  /* 0x00000006090e723e */ /* 0x000fe400000010ff */
[----:B------:R-:W-:Y:S01]  /*63a0*/  F2FP.BF16.F32.PACK_AB R15, R11, R8 ;  /* 0x000000080b0f723e */ /* 0x000fe200000010ff */
[----:B------:R-:W-:Y:S06]  /*63b0*/  @P0 BRA `(.L_x_64) ;  /* 0x0000000000040947 */ /* 0x000fec0003800000 */
[----:B------:R-:W-:-:S04]  /*63c0*/  DEPBAR.LE SB0, 0x0 ;  /* 0x000080000000791a */ /* 0x000fc80000000000 */
.L_x_64:
[----:B------:R-:W-:Y:S05]  /*63d0*/  WARPSYNC.ALL ;  /* 0x0000000000007948 */ /* 0x000fea0003800000 */
[----:B------:R-:W-:Y:S01]  /*63e0*/  BAR.SYNC.DEFER_BLOCKING 0x1, 0x80 ;  /* 0x0042000000007b1d */ /* 0x000fe20000010000 */
[----:B------:R-:W-:-:S05]  /*63f0*/  LEA R2, R2, R19, 0x1 ;  /* 0x0000001302027211 */ /* 0x000fca00078e08ff */
[----:B------:R-:W-:Y:S01]  /*6400*/  BSSY B0, `(.L_x_65) ;  /* 0x0000014000007945 */ /* 0x000fe20003800000 */
[----:B------:R1:W-:Y:S01]  /*6410*/  STSM.16.M88.4 [R2+-0x900], R12 ;  /* 0xfff7000c02007844 */ /* 0x0003e20000000200 */
[----:B------:R-:W-:Y:S01]  /*6420*/  @!PT LDS RZ, [RZ] ;  /* 0x00000000fffff984 */ /* 0x000fe20000000800 */
[----:B------:R-:W-:Y:S01]  /*6430*/  @!PT LDS RZ, [RZ] ;  /* 0x00000000fffff984 */ /* 0x000fe20000000800 */
[----:B------:R-:W-:Y:S01]  /*6440*/  @!PT LDS RZ, [RZ] ;  /* 0x00000000fffff984 */ /* 0x000fe20000000800 */
[----:B------:R-:W-:Y:S01]  /*6450*/  @!PT LDS RZ, [RZ] ;  /* 0x00000000fffff984 */ /* 0x000fe20000000800 */
[----:B------:R2:W-:Y:S06]  /*6460*/  MEMBAR.ALL.CTA ;  /* 0x0000000000007992 */ /* 0x0005ec0000008000 */
[----:B--2---:R-:W2:Y:S02]  /*6470*/  FENCE.VIEW.ASYNC.S ;  /* 0x00000000000073c6 */ /* 0x004ea40000000000 */
[----:B--2---:R-:W-:Y:S06]  /*6480*/  BAR.SYNC.DEFER_BLOCKING 0x1, 0x80 ;  /* 0x0042000000007b1d */ /* 0x004fec0000010000 */
[----:B------:R-:W-:Y:S05]  /*6490*/  @P0 BRA `(.L_x_66) ;  /* 0x0000000000280947 */ /* 0x000fea0003800000 */
[----:B------:R-:W-:Y:S01]  /*64a0*/  S2UR UR44, SR_CTAID.Z ;  /* 0x00000000002c79c3 */ /* 0x000fe20000002700 */
[----:B------:R-:W-:Y:S01]  /*64b0*/  R2UR UR40, R19 ;  /* 0x00000000132872ca */ /* 0x000fe200000e0000 */
[----:B------:R-:W-:Y:S01]  /*64c0*/  ULDC.64 UR4, c[0x0][0x198] ;  /* 0x0000660000047ab9 */ /* 0x000fe20000000a00 */
[----:B------:R-:W-:Y:S01]  /*64d0*/  UMOV UR41, URZ ;  /* 0x0000003f00297c82 */ /* 0x000fe20008000000 */
[----:B------:R-:W-:-:S04]  /*64e0*/  UIADD3 UR4, UP0, UR4, 0x670, URZ ;  /* 0x0000067004047890 */ /* 0x000fc8000ff1e03f */
[----:B------:R-:W2:Y:S01]  /*64f0*/  S2UR UR43, SR_CTAID.Y ;  /* 0x00000000002b79c3 */ /* 0x000ea20000002600 */
[----:B------:R-:W-:-:S05]  /*6500*/  UIADD3.X UR5, URZ, UR5, URZ, UP0, !UPT ;  /* 0x000000053f057290 */ /* 0x000fca00087fe43f */
[----:B------:R-:W-:-:S09]  /*6510*/  UIADD3 UR40, UR40, -0x900, URZ ;  /* 0xfffff70028287890 */ /* 0x000fd2000fffe03f */
[----:B--2---:R2:W-:Y:S02]  /*6520*/  UTMASTG.4D [UR40], [UR4] ;  /* 0x00000028040073b5 */ /* 0x0045e40008018000 */
[----:B--2---:R0:W-:Y:S02]  /*6530*/  UTMACMDFLUSH ;  /* 0x00000000000079b7 */ /* 0x0041e40000000000 */
.L_x_66:
[----:B------:R-:W-:Y:S05]  /*6540*/  BSYNC B0 ;  /* 0x0000000000007941 */ /* 0x000fea0003800000 */
.L_x_65:
[----:B------:R-:W-:Y:S01]  /*6550*/  UIADD3 UR36, UR36, -0x1, URZ ;  /* 0xffffffff24247890 */ /* 0x000fe2000fffe03f */
[----:B------:R-:W-:-:S04]  /*6560*/  DEPBAR.LE SB0, 0x0 ;  /* 0x000080000000791a */ /* 0x000fc80000000000 */
[----:B------:R-:W-:-:S04]  /*6570*/  USHF.L.U32 UR4, UR36, 0x3, URZ ;  /* 0x0000000324047899 */ /* 0x000fc8000800063f */
[----:B------:R-:W-:-:S04]  /*6580*/  ULOP3.LUT UR4, UR4, 0x8, URZ, 0xe2, !UPT ;  /* 0x0000000804047892 */ /* 0x000fc8000f8ee23f */
[----:B------:R-:W-:-:S06]  /*6590*/  ULOP3.LUT UR4, UR4, 0x18, URZ, 0x3c, !UPT ;  /* 0x0000001804047892 */ /* 0x000fcc000f8e3c3f */
[----:B------:R-:W-:-:S04]  /*65a0*/  IMAD.U32 R0, RZ, RZ, UR4 ;  /* 0x00000004ff007e24 */ /* 0x000fc8000f8e00ff */
[----:B------:R-:W-:Y:S01]  /*65b0*/  SYNCS.ARRIVE.TRANS64.A1T0 RZ, [R0+UR37+0x3890], RZ ;  /* 0x003890ff00ff79a7 */ /* 0x000fe20008100025 */
[----:B------:R-:W-:Y:S05]  /*65c0*/  EXIT ;  /* 0x000000000000794d */ /* 0x000fea0003800000 */
.L_x_6:
[----:B------:R-:W-:-:S08]  /*65d0*/  UISETP.NE.AND UP0, UPT, UR10, 0x1, UPT ;  /* 0x000000010a00788c */ /* 0x000fd0000bf05270 */
[----:B------:R-:W1:-:S00]  /*65e0*/  USETMAXREG.DEALLOC.CTAPOOL 0x18 ;  /* 0x00000018000079c8 */ /* 0x000e4000080e0500 */
[----:B------:R-:W-:-:S13]  /*65f0*/  PLOP3.LUT P0, PT, PT, PT, UP0, 0x80, 0x0 ;  /* 0x000000000000781c */ /* 0x000fda0003f0f008 */
[----:B------:R-:W-:Y:S05]  /*6600*/  @P0 EXIT ;  /* 0x000000000000094d */ /* 0x000fea0003800000 */
[----:B------:R-:W2:Y:S01]  /*6610*/  S2UR UR11, SR_CTAID.X ;  /* 0x00000000000b79c3 */ /* 0x000ea20000002500 */
[----:B------:R-:W-:Y:S01]  /*6620*/  ELECT P3, URZ, PT ;  /* 0x00000000003f782f */ /* 0x000fe20003860000 */
[----:B------:R-:W-:Y:S01]  /*6630*/  BSSY B0, `(.L_x_67) ;  /* 0x0000029000007945 */ /* 0x000fe20003800000 */
[----:B-1----:R-:W-:Y:S02]  /*6640*/  IMAD.MOV.U32 R2, RZ, RZ, RZ ;  /* 0x000000ffff027224 */ /* 0x002fe400078e00ff */
[----:B------:R-:W-:Y:S02]  /*6650*/  IMAD.MOV.U32 R8, RZ, RZ, RZ ;  /* 0x000000ffff087224 */ /* 0x000fe400078e00ff */
[----:B------:R-:W-:Y:S01]  /*6660*/  IMAD.MOV.U32 R4, RZ, RZ, RZ ;  /* 0x000000ffff047224 */ /* 0x000fe200078e00ff */
[----:B------:R-:W1:Y:S08]  /*6670*/  S2UR UR20, SR_CTAID.Y ;  /* 0x00000000001479c3 */ /* 0x000e700000002600 */
[----:B------:R-:W3:Y:S01]  /*6680*/  S2UR UR21, SR_CTAID.Z ;  /* 0x00000000001579c3 */ /* 0x000ee20000002700 */
[----:B--2---:R-:W-:Y:S01]  /*6690*/  USHF.L.U32 UR11, UR11, 0x7, URZ ;  /* 0x000000070b0b7899 */ /* 0x004fe2000800063f */
[----:B------:R-:W-:Y:S11]  /*66a0*/  @!P3 BRA `(.L_x_68) ;  /* 0x000000000084b947 */ /* 0x000ff60003800000 */
[----:B------:R-:W2:Y:S01]  /*66b0*/  S2R R4, SR_CgaCtaId ;  /* 0x0000000000047919 */ /* 0x000ea20000008800 */
[----:B------:R-:W-:Y:S02]  /*66c0*/  MOV R3, 0x400 ;  /* 0x0000040000037802 */ /* 0x000fe40000000f00 */
[----:B------:R-:W-:Y:S02]  /*66d0*/  MOV R5, 0x1 ;  /* 0x0000000100057802 */ /* 0x000fe40000000f00 */
[----:B--2---:R-:W-:Y:S02]  /*66e0*/  LEA R4, R4, R3, 0x18 ;  /* 0x0000000304047211 */ /* 0x004fe400078ec0ff */
[----:B------:R-:W-:-:S04]  /*66f0*/  SHF.L.U32 R3, R5, 0x1f, RZ ;  /* 0x0000001f05037819 */ /* 0x000fc800000006ff */
[----:B------:R-:W2:Y:S02]  /*6700*/  SYNCS.PHASECHK.TRANS64.TRYWAIT P0, [R4+URZ+0x3860], R3 ;  /* 0x00386003040075a7 */ /* 0x000ea4000800017f */
[----:B--2---:R-:W-:Y:S05]  /*6710*/  @!P0 BRA `(.L_x_69) ;  /* 0x0000001000908947 */ /* 0x004fea0003800000 */
.L_x_106:
[----:B------:R-:W-:Y:S01]  /*6720*/  ULOP3.LUT UR4, UR6, 0x2, URZ, 0xfc, !UPT ;  /* 0x0000000206047892 */ /* 0x000fe2000f8efc3f */
[----:B--2---:R-:W-:-:S03]  /*6730*/  @P2 IMAD.MOV.U32 R3, RZ, RZ, 0x800 ;  /* 0x00000800ff032424 */ /* 0x004fc600078e00ff */
[----:B------:R-:W-:Y:S01]  /*6740*/  UPRMT UR4, UR4, 0x9910, URZ ;  /* 0x0000991004047896 */ /* 0x000fe2000800003f */
[----:B------:R2:W-:Y:S03]  /*6750*/  @P2 SYNCS.ARRIVE.TRANS64 RZ, [R4+URZ+0x3850], R3 ;  /* 0x0038500304ff29a7 */ /* 0x0005e6000800003f */
[----:B------:R-:W-:-:S06]  /*6760*/  UISETP.NE.AND UP0, UPT, UR4, 0x2, UPT ;  /* 0x000000020400788c */ /* 0x000fcc000bf05270 */
[----:B------:R-:W-:-:S13]  /*6770*/  PLOP3.LUT P0, PT, PT, PT, UP0, 0x80, 0x0 ;  /* 0x000000000000781c */ /* 0x000fda0003f0f008 */
[----:B--2---:R-:W-:Y:S05]  /*6780*/  @P0 BRA `(.L_x_70) ;  /* 0x0000000000040947 */ /* 0x004fea0003800000 */
[----:B-1-3--:R-:W-:Y:S01]  /*6790*/  BPT.TRAP 0x1 ;  /* 0x000000040000795c */ /* 0x00afe20000300000 */
.L_x_70:
[----:B------:R-:W-:-:S04]  /*67a0*/  LOP3.LUT P0, RZ, R0, 0x1f, RZ, 0xc0, !PT ;  /* 0x0000001f00ff7812 */ /* 0x000fc8000780c0ff */
[----:B------:R-:W-:-:S13]  /*67b0*/  PLOP3.LUT P0, PT, P0, P2, PT, 0x2a, 0x0 ;  /* 0x000000000000781c */ /* 0x000fda0000704572 */
[----:B------:R-:W-:Y:S05]  /*67c0*/  @P0 BRA `(.L_x_71) ;  /* 0x0000000000040947 */ /* 0x000fea0003800000 */
[----:B-1-3--:R-:W-:Y:S01]  /*67d0*/  BPT.TRAP 0x1 ;  /* 0x000000040000795c */ /* 0x00afe20000300000 */
.L_x_71:
[----:B------:R-:W-:Y:S01]  /*67e0*/  R2UR UR8, R4 ;  /* 0x00000000040872ca */ /* 0x000fe200000e0000 */
[----:B------:R-:W-:Y:S01]  /*67f0*/  ULDC.64 UR4, c[0x0][0x198] ;  /* 0x0000660000047ab9 */ /* 0x000fe20000000a00 */
[----:B------:R-:W-:Y:S01]  /*6800*/  UMOV UR14, 0x0 ;  /* 0x00000000000e7882 */ /* 0x000fe20000000000 */
[----:B------:R-:W-:Y:S01]  /*6810*/  UIADD3 UR4, UP0, UR4, 0xf0, URZ ;  /* 0x000000f004047890 */ /* 0x000fe2000ff1e03f */
[----:B------:R-:W-:Y:S01]  /*6820*/  IMAD.MOV.U32 R4, RZ, RZ, 0x1 ;  /* 0x00000001ff047424 */ /* 0x000fe200078e00ff */
[----:B------:R-:W-:Y:S01]  /*6830*/  UMOV UR15, 0x10000000 ;  /* 0x10000000000f7882 */ /* 0x000fe20000000000 */
[----:B------:R-:W-:Y:S01]  /*6840*/  UMOV UR10, URZ ;  /* 0x0000003f000a7c82 */ /* 0x000fe20008000000 */
[----:B------:R-:W-:Y:S01]  /*6850*/  UIADD3.X UR5, URZ, UR5, URZ, UP0, !UPT ;  /* 0x000000053f057290 */ /* 0x000fe200087fe43f */
[----:B------:R-:W-:Y:S01]  /*6860*/  IMAD.MOV.U32 R8, RZ, RZ, 0x40 ;  /* 0x00000040ff087424 */ /* 0x000fe200078e00ff */
[----:B-1----:R-:W-:Y:S01]  /*6870*/  UMOV UR12, UR20 ;  /* 0x00000014000c7c82 */ /* 0x002fe20008000000 */
[----:B---3--:R-:W-:-:S03]  /*6880*/  UMOV UR13, UR21 ;  /* 0x00000015000d7c82 */ /* 0x008fc60008000000 */
[----:B------:R-:W-:-:S09]  /*6890*/  UIADD3 UR9, UR8, 0x3850, URZ ;  /* 0x0000385008097890 */ /* 0x000fd2000fffe03f */
[----:B------:R2:W-:Y:S02]  /*68a0*/  UTMALDG.4D [UR8], [UR4], desc[UR14] ;  /* 0x00000e08040075b4 */ /* 0x0005e40008019000 */
[----:B--2---:R-:W-:Y:S01]  /*68b0*/  NOP ;  /* 0x0000000000007918 */ /* 0x004fe20000000000 */
.L_x_68:
[----:B-1-3--:R-:W-:Y:S05]  /*68c0*/  BSYNC B0 ;  /* 0x0000000000007941 */ /* 0x00afea0003800000 */
.L_x_67:
[----:B------:R-:W1:Y:S01]  /*68d0*/  LDC R3, c[0x0][0x28c] ;  /* 0x0000a300ff037b82 */ /* 0x000e620000000800 */
[----:B------:R-:W-:Y:S01]  /*68e0*/  BSSY B0, `(.L_x_72) ;  /* 0x0000023000007945 */ /* 0x000fe20003800000 */
[----:B-1----:R-:W-:-:S13]  /*68f0*/  ISETP.GT.AND P4, PT, R3, RZ, P3 ;  /* 0x000000ff0300720c */ /* 0x002fda0001f84270 */
[----:B------:R-:W-:Y:S05]  /*6900*/  @!P4 BRA `(.L_x_73) ;  /* 0x000000000080c947 */ /* 0x000fea0003800000 */
[----:B------:R-:W1:Y:S01]  /*6910*/  S2R R5, SR_CgaCtaId ;  /* 0x0000000000057919 */ /* 0x000e620000008800 */
[----:B------:R-:W-:-:S04]  /*6920*/  MOV R2, 0x400 ;  /* 0x0000040000027802 */ /* 0x000fc80000000f00 */
[----:B-1----:R-:W-:Y:S01]  /*6930*/  LEA R2, R5, R2, 0x18 ;  /* 0x0000000205027211 */ /* 0x002fe200078ec0ff */
[----:B------:R-:W-:-:S05]  /*6940*/  IMAD.MOV.U32 R5, RZ, RZ, 0x1 ;  /* 0x00000001ff057424 */ /* 0x000fca00078e00ff */
[----:B------:R-:W-:-:S04]  /*6950*/  SHF.L.U32 R5, R5, 0x1f, RZ ;  /* 0x0000001f05057819 */ /* 0x000fc800000006ff */
[----:B------:R-:W1:Y:S02]  /*6960*/  SYNCS.PHASECHK.TRANS64.TRYWAIT P0, [R2+URZ+0x3828], R5 ;  /* 0x00382805020075a7 */ /* 0x000e64000800017f */
[----:B-1----:R-:W-:Y:S05]  /*6970*/  @!P0 BRA `(.L_x_74) ;  /* 0x00000010000c8947 */ /* 0x002fea0003800000 */
.L_x_107:
[----:B------:R-:W-:Y:S01]  /*6980*/  ULOP3.LUT UR4, UR6, 0x2, URZ, 0xfc, !UPT ;  /* 0x0000000206047892 */ /* 0x000fe2000f8efc3f */
[----:B-1----:R-:W-:-:S03]  /*6990*/  @P2 MOV R5, 0x800 ;  /* 0x0000080000052802 */ /* 0x002fc60000000f00 */
[----:B------:R-:W-:Y:S01]  /*69a0*/  UPRMT UR4, UR4, 0x9910, URZ ;  /* 0x0000991004047896 */ /* 0x000fe2000800003f */
[----:B------:R1:W-:Y:S03]  /*69b0*/  @P2 SYNCS.ARRIVE.TRANS64 RZ, [R2+URZ+0x3800], R5 ;  /* 0x0038000502ff29a7 */ /* 0x0003e6000800003f */
[----:B------:R-:W-:-:S06]  /*69c0*/  UISETP.NE.AND UP0, UPT, UR4, 0x2, UPT ;  /* 0x000000020400788c */ /* 0x000fcc000bf05270 */
[----:B------:R-:W-:-:S13]  /*69d0*/  PLOP3.LUT P0, PT, PT, PT, UP0, 0x80, 0x0 ;  /* 0x000000000000781c */ /* 0x000fda0003f0f008 */
[----:B-1----:R-:W-:Y:S05]  /*69e0*/  @P0 BRA `(.L_x_75) ;  /* 0x0000000000040947 */ /* 0x002fea0003800000 */
[----:B------:R-:W-:Y:S01]  /*69f0*/  BPT.TRAP 0x1 ;  /* 0x000000040000795c */ /* 0x000fe20000300000 */
.L_x_75:
[----:B------:R-:W-:-:S04]  /*6a00*/  LOP3.LUT P0, RZ, R0, 0x1f, RZ, 0xc0, !PT ;  /* 0x0000001f00ff7812 */ /* 0x000fc8000780c0ff */
[----:B------:R-:W-:-:S13]  /*6a10*/  PLOP3.LUT P0, PT, P0, P2, PT, 0x2a, 0x0 ;  /* 0x000000000000781c */ /* 0x000fda0000704572 */
[----:B------:R-:W-:Y:S05]  /*6a20*/  @P0 BRA `(.L_x_76) ;  /* 0x0000000000040947 */ /* 0x000fea0003800000 */
[----:B------:R-:W-:Y:S01]  /*6a30*/  BPT.TRAP 0x1 ;  /* 0x000000040000795c */ /* 0x000fe20000300000 */
.L_x_76:
        /* <DEDUP_REMOVED lines=8> */
[----:B------:R-:W-:-:S05]  /*6ac0*/  UMOV UR19, URZ ;  /* 0x0000003f00137c82 */ /* 0x000fca0008000000 */
[----:B------:R-:W-:Y:S02]  /*6ad0*/  UIADD3 UR16, UR17, 0x1000, URZ ;  /* 0x0000100011107890 */ /* 0x000fe4000fffe03f */
[----:B------:R-:W-:-:S09]  /*6ae0*/  UIADD3 UR17, UR17, 0x3800, URZ ;  /* 0x0000380011117890 */ /* 0x000fd2000fffe03f */
[----:B------:R1:W-:Y:S02]  /*6af0*/  UTMALDG.4D [UR16], [UR4], desc[UR8] ;  /* 0x00000810040075b4 */ /* 0x0003e40008019000 */
[----:B-1----:R-:W-:Y:S01]  /*6b00*/  NOP ;  /* 0x0000000000007918 */ /* 0x002fe20000000000 */
.L_x_73:
[----:B------:R-:W-:Y:S05]  /*6b10*/  BSYNC B0 ;  /* 0x0000000000007941 */ /* 0x000fea0003800000 */
.L_x_72:
[----:B------:R-:W-:Y:S04]  /*6b20*/  BSSY B0, `(.L_x_77) ;  /* 0x0000025000007945 */ /* 0x000fe80003800000 */
[----:B------:R-:W-:Y:S05]  /*6b30*/  @!P3 BRA `(.L_x_78) ;  /* 0x00000000008cb947 */ /* 0x000fea0003800000 */
[----:B------:R-:W1:Y:S01]  /*6b40*/  S2R R6, SR_CgaCtaId ;  /* 0x0000000000067919 */ /* 0x000e620000008800 */
[----:B------:R-:W-:-:S04]  /*6b50*/  MOV R5, 0x400 ;  /* 0x0000040000057802 */ /* 0x000fc80000000f00 */
[----:B-1----:R-:W-:Y:S01]  /*6b60*/  LEA R7, R6, R5, 0x18 ;  /* 0x0000000506077211 */ /* 0x002fe200078ec0ff */
[----:B------:R-:W-:-:S04]  /*6b70*/  IMAD.MOV.U32 R6, RZ, RZ, 0x1 ;  /* 0x00000001ff067424 */ /* 0x000fc800078e00ff */
[----:B------:R-:W-:Y:S01]  /*6b80*/  IMAD R5, R4, 0x8, R7 ;  /* 0x0000000804057824 */ /* 0x000fe200078e0207 */
[----:B------:R-:W-:-:S04]  /*6b90*/  SHF.L.U32 R6, R6, 0x1f, RZ ;  /* 0x0000001f06067819 */ /* 0x000fc800000006ff */
[----:B------:R-:W1:Y:S02]  /*6ba0*/  SYNCS.PHASECHK.TRANS64.TRYWAIT P0, [R5+URZ+0x3860], R6 ;  /* 0x00386006050075a7 */ /* 0x000e64000800017f */
[----:B-1----:R-:W-:Y:S05]  /*6bb0*/  @!P0 BRA `(.L_x_79) ;  /* 0x0000000c00908947 */ /* 0x002fea0003800000 */
.L_x_108:
[----:B------:R-:W-:Y:S01]  /*6bc0*/  ULOP3.LUT UR4, UR6, 0x2, URZ, 0xfc, !UPT ;  /* 0x0000000206047892 */ /* 0x000fe2000f8efc3f */
[----:B-1----:R-:W-:-:S03]  /*6bd0*/  @P2 IMAD.MOV.U32 R6, RZ, RZ, 0x800 ;  /* 0x00000800ff062424 */ /* 0x002fc600078e00ff */
[----:B------:R-:W-:Y:S01]  /*6be0*/  UPRMT UR4, UR4, 0x9910, URZ ;  /* 0x0000991004047896 */ /* 0x000fe2000800003f */
[----:B------:R1:W-:Y:S03]  /*6bf0*/  @P2 SYNCS.ARRIVE.TRANS64 RZ, [R5+URZ+0x3850], R6 ;  /* 0x0038500605ff29a7 */ /* 0x0003e6000800003f */
[----:B------:R-:W-:-:S06]  /*6c00*/  UISETP.NE.AND UP0, UPT, UR4, 0x2, UPT ;  /* 0x000000020400788c */ /* 0x000fcc000bf05270 */
[----:B------:R-:W-:-:S13]  /*6c10*/  PLOP3.LUT P0, PT, PT, PT, UP0, 0x80, 0x0 ;  /* 0x000000000000781c */ /* 0x000fda0003f0f008 */
[----:B-1----:R-:W-:Y:S05]  /*6c20*/  @P0 BRA `(.L_x_80) ;  /* 0x0000000000040947 */ /* 0x002fea0003800000 */
[----:B------:R-:W-:Y:S01]  /*6c30*/  BPT.TRAP 0x1 ;  /* 0x000000040000795c */ /* 0x000fe20000300000 */
.L_x_80:
[----:B------:R-:W-:-:S04]  /*6c40*/  LOP3.LUT P0, RZ, R0, 0x1f, RZ, 0xc0, !PT ;  /* 0x0000001f00ff7812 */ /* 0x000fc8000780c0ff */
[----:B------:R-:W-:-:S13]  /*6c50*/  PLOP3.LUT P0, PT, P0, P2, PT, 0x2a, 0x0 ;  /* 0x000000000000781c */ /* 0x000fda0000704572 */
[----:B------:R-:W-:Y:S05]  /*6c60*/  @P0 BRA `(.L_x_81) ;  /* 0x0000000000040947 */ /* 0x000fea0003800000 */
[----:B------:R-:W-:Y:S01]  /*6c70*/  BPT.TRAP 0x1 ;  /* 0x000000040000795c */ /* 0x000fe20000300000 */
.L_x_81:
[----:B------:R-:W-:Y:S01]  /*6c80*/  R2UR UR16, R4 ;  /* 0x00000000041072ca */ /* 0x000fe200000e0000 */
[----:B------:R-:W-:Y:S01]  /*6c90*/  ULDC.64 UR8, c[0x0][0x198] ;  /* 0x0000660000087ab9 */ /* 0x000fe20000000a00 */
[----:B------:R-:W-:Y:S01]  /*6ca0*/  R2UR UR4, R7 ;  /* 0x00000000070472ca */ /* 0x000fe200000e0000 */
[----:B------:R-:W-:Y:S01]  /*6cb0*/  UIADD3 UR8, UP0, UR8, 0xf0, URZ ;  /* 0x000000f008087890 */ /* 0x000fe2000ff1e03f */
[----:B------:R-:W-:Y:S01]  /*6cc0*/  R2UR UR19, R8 ;  /* 0x00000000081372ca */ /* 0x000fe200000e0000 */
[----:B------:R-:W-:Y:S01]  /*6cd0*/  UMOV UR5, 0x10000000 ;  /* 0x1000000000057882 */ /* 0x000fe20000000000 */
[----:B------:R-:W-:Y:S01]  /*6ce0*/  R2UR UR17, R5 ;  /* 0x00000000051172ca */ /* 0x000fe200000e0000 */
[----:B------:R-:W-:Y:S01]  /*6cf0*/  UIADD3.X UR9, URZ, UR9, URZ, UP0, !UPT ;  /* 0x000000093f097290 */ /* 0x000fe200087fe43f */
[----:B------:R-:W-:-:S07]  /*6d00*/  UMOV UR18, URZ ;  /* 0x0000003f00127c82 */ /* 0x000fce0008000000 */
[----:B------:R-:W-:Y:S02]  /*6d10*/  ULEA UR16, UR16, UR4, 0xb ;  /* 0x0000000410107291 */ /* 0x000fe4000f8e583f */
[----:B------:R-:W-:Y:S02]  /*6d20*/  UIADD3 UR19, UR11, UR19, URZ ;  /* 0x000000130b137290 */ /* 0x000fe4000fffe03f */
[----:B------:R-:W-:Y:S01]  /*6d30*/  UIADD3 UR17, UR17, 0x3850, URZ ;  /* 0x0000385011117890 */ /* 0x000fe2000fffe03f */
[----:B------:R-:W-:-:S08]  /*6d40*/  UMOV UR4, 0x0 ;  /* 0x0000000000047882 */ /* 0x000fd00000000000 */
[----:B------:R1:W-:Y:S02]  /*6d50*/  UTMALDG.4D [UR16], [UR8], desc[UR4] ;  /* 0x00000410080075b4 */ /* 0x0003e40008019000 */
[----:B-1----:R-:W-:Y:S01]  /*6d60*/  NOP ;  /* 0x0000000000007918 */ /* 0x002fe20000000000 */
.L_x_78:
[----:B------:R-:W-:Y:S05]  /*6d70*/  BSYNC B0 ;  /* 0x0000000000007941 */ /* 0x000fea0003800000 */
.L_x_77:
[----:B------:R-:W-:Y:S01]  /*6d80*/  BSSY B0, `(.L_x_82) ;  /* 0x0000027000007945 */ /* 0x000fe20003800000 */
[----:B------:R-:W-:-:S03]  /*6d90*/  MOV R8, RZ ;  /* 0x000000ff00087202 */ /* 0x000fc60000000f00 */
[----:B------:R-:W-:Y:S05]  /*6da0*/  @!P4 BRA `(.L_x_83) ;  /* 0x000000000090c947 */ /* 0x000fea0003800000 */
[----:B------:R-:W1:Y:S01]  /*6db0*/  S2R R5, SR_CgaCtaId ;  /* 0x0000000000057919 */ /* 0x000e620000008800 */
[----:B------:R-:W-:Y:S01]  /*6dc0*/  MOV R4, 0x400 ;  /* 0x0000040000047802 */ /* 0x000fe20000000f00 */
[----:B------:R-:W-:-:S05]  /*6dd0*/  IMAD.MOV.U32 R7, RZ, RZ, 0x1 ;  /* 0x00000001ff077424 */ /* 0x000fca00078e00ff */
[----:B------:R-:W-:Y:S02]  /*6de0*/  SHF.L.U32 R7, R7, 0x1f, RZ ;  /* 0x0000001f07077819 */ /* 0x000fe400000006ff */
[----:B-1----:R-:W-:-:S05]  /*6df0*/  LEA R5, R5, R4, 0x18 ;  /* 0x0000000405057211 */ /* 0x002fca00078ec0ff */
[----:B------:R-:W-:-:S04]  /*6e00*/  IMAD R4, R2, 0x8, R5 ;  /* 0x0000000802047824 */ /* 0x000fc800078e0205 */
[----:B------:R-:W1:Y:S02]  /*6e10*/  SYNCS.PHASECHK.TRANS64.TRYWAIT P0, [R4+URZ+0x3828], R7 ;  /* 0x00382807040075a7 */ /* 0x000e64000800017f */
[----:B-1----:R-:W-:Y:S05]  /*6e20*/  @!P0 BRA `(.L_x_84) ;  /* 0x0000000c00088947 */ /* 0x002fea0003800000 */
.L_x_109:
        /* <DEDUP_REMOVED lines=8> */
.L_x_85:
[----:B------:R-:W-:-:S04]  /*6eb0*/  LOP3.LUT P0, RZ, R0, 0x1f, RZ, 0xc0, !PT ;  /* 0x0000001f00ff7812 */ /* 0x000fc8000780c0ff */
[----:B------:R-:W-:-:S13]  /*6ec0*/  PLOP3.LUT P0, PT, P0, P2, PT, 0x2a, 0x0 ;  /* 0x000000000000781c */ /* 0x000fda0000704572 */
[----:B------:R-:W-:Y:S05]  /*6ed0*/  @P0 BRA `(.L_x_86) ;  /* 0x0000000000040947 */ /* 0x000fea0003800000 */
[----:B------:R-:W-:Y:S01]  /*6ee0*/  BPT.TRAP 0x1 ;  /* 0x000000040000795c */ /* 0x000fe20000300000 */
.L_x_86:
[----:B------:R-:W-:Y:S01]  /*6ef0*/  IMAD R5, R2, 0x800, R5 ;  /* 0x0000080002057824 */ /* 0x000fe200078e0205 */
[----:B------:R-:W-:Y:S01]  /*6f00*/  R2UR UR17, R4 ;  /* 0x00000000041172ca */ /* 0x000fe200000e0000 */
[----:B------:R-:W-:Y:S01]  /*6f10*/  ULDC.64 UR4, c[0x0][0x198] ;  /* 0x0000660000047ab9 */ /* 0x000fe20000000a00 */
[----:B------:R-:W-:Y:S01]  /*6f20*/  UMOV UR8, 0x0 ;  /* 0x0000000000087882 */ /* 0x000fe20000000000 */
[----:B------:R-:W-:Y:S01]  /*6f30*/  UIADD3 UR4, UP0, UR4, 0x2f0, URZ ;  /* 0x000002f004047890 */ /* 0x000fe2000ff1e03f */
[----:B------:R-:W-:Y:S01]  /*6f40*/  R2UR UR16, R5 ;  /* 0x00000000051072ca */ /* 0x000fe200000e0000 */
[----:B------:R-:W-:Y:S01]  /*6f50*/  UMOV UR9, 0x10000000 ;  /* 0x1000000000097882 */ /* 0x000fe20000000000 */
[----:B------:R-:W-:Y:S01]  /*6f60*/  UMOV UR18, URZ ;  /* 0x0000003f00127c82 */ /* 0x000fe20008000000 */
[----:B------:R-:W-:Y:S01]  /*6f70*/  UIADD3.X UR5, URZ, UR5, URZ, UP0, !UPT ;  /* 0x000000053f057290 */ /* 0x000fe200087fe43f */
[----:B------:R-:W-:Y:S01]  /*6f80*/  IADD3 R2, R2, 0x1, RZ ;  /* 0x0000000102027810 */ /* 0x000fe20007ffe0ff */
[----:B------:R-:W-:Y:S01]  /*6f90*/  UMOV UR19, URZ ;  /* 0x0000003f00137c82 */ /* 0x000fe20008000000 */
[----:B------:R-:W-:-:S03]  /*6fa0*/  IMAD.MOV.U32 R8, RZ, RZ, 0x1 ;  /* 0x00000001ff087424 */ /* 0x000fc600078e00ff */
[----:B------:R-:W-:-:S04]  /*6fb0*/  UIADD3 UR17, UR17, 0x3800, URZ ;  /* 0x0000380011117890 */ /* 0x000fc8000fffe03f */
[----:B------:R-:W-:-:S09]  /*6fc0*/  UIADD3 UR16, UR16, 0x1000, URZ ;  /* 0x0000100010107890 */ /* 0x000fd2000fffe03f */
[----:B------:R1:W-:Y:S02]  /*6fd0*/  UTMALDG.4D [UR16], [UR4], desc[UR8] ;  /* 0x00000810040075b4 */ /* 0x0003e40008019000 */
[----:B-1----:R-:W-:Y:S01]  /*6fe0*/  NOP ;  /* 0x0000000000007918 */ /* 0x002fe20000000000 */
.L_x_83:
[----:B------:R-:W-:Y:S05]  /*6ff0*/  BSYNC B0 ;  /* 0x0000000000007941 */ /* 0x000fea0003800000 */
.L_x_82:
[----:B------:R-:W-:-:S13]  /*7000*/  ISETP.GE.AND P0, PT, R3, 0x41, PT ;  /* 0x000000410300780c */ /* 0x000fda0003f06270 */
[----:B------:R-:W-:Y:S05]  /*7010*/  @!P0 EXIT ;  /* 0x000000000000894d */ /* 0x000fea0003800000 */
[----:B------:R-:W-:Y:S01]  /*7020*/  VIADD R3, R3, 0x3f ;  /* 0x0000003f03037836 */ /* 0x000fe20000000000 */
[----:B------:R-:W-:Y:S01]  /*7030*/  LOP3.LUT P0, RZ, R0, 0x1f, RZ, 0xc0, !PT ;  /* 0x0000001f00ff7812 */ /* 0x000fe2000780c0ff */
[----:B------:R-:W-:Y:S03]  /*7040*/  BSSY B0, `(.L_x_87) ;  /* 0x000005a000007945 */ /* 0x000fe60003800000 */
[----:B------:R-:W-:Y:S02]  /*7050*/  SHF.R.S32.HI R0, RZ, 0x1f, R3 ;  /* 0x0000001fff007819 */ /* 0x000fe40000011403 */
[----:B------:R-:W-:Y:S02]  /*7060*/  PLOP3.LUT P0, PT, P0, P2, PT, 0x2a, 0x0 ;  /* 0x000000000000781c */ /* 0x000fe40000704572 */
[----:B------:R-:W-:Y:S01]  /*7070*/  LEA.HI R0, R0, R3, RZ, 0x6 ;  /* 0x0000000300007211 */ /* 0x000fe200078f30ff */
[----:B------:R-:W-:-:S03]  /*7080*/  IMAD.U32 R3, RZ, RZ, UR6 ;  /* 0x00000006ff037e24 */ /* 0x000fc6000f8e00ff */
[----:B------:R-:W-:Y:S02]  /*7090*/  SHF.R.S32.HI R4, RZ, 0x6, R0 ;  /* 0x00000006ff047819 */ /* 0x000fe40000011400 */
[----:B------:R-:W-:Y:S02]  /*70a0*/  LOP3.LUT R0, R3, 0x2, RZ, 0xfc, !PT ;  /* 0x0000000203007812 */ /* 0x000fe400078efcff */
[----:B------:R-:W-:Y:S01]  /*70b0*/  MOV R3, 0x1 ;  /* 0x0000000100037802 */ /* 0x000fe20000000f00 */
[----:B------:R-:W-:-:S07]  /*70c0*/  IMAD.SHL.U32 R4, R4, 0x2, RZ ;  /* 0x0000000204047824 */ /* 0x000fce00078e00ff */
.L_x_98:
[----:B------:R-:W-:Y:S04]  /*70d0*/  BSSY B1, `(.L_x_88) ;  /* 0x0000025000017945 */ /* 0x000fe80003800000 */
[----:B------:R-:W-:Y:S05]  /*70e0*/  @!P3 BRA `(.L_x_89) ;  /* 0x00000000008cb947 */ /* 0x000fea0003800000 */
[----:B------:R-:W1:Y:S01]  /*70f0*/  S2R R6, SR_CgaCtaId ;  /* 0x0000000000067919 */ /* 0x000e620000008800 */
[----:B------:R-:W-:-:S04]  /*7100*/  MOV R5, 0x400 ;  /* 0x0000040000057802 */ /* 0x000fc80000000f00 */
[----:B-1----:R-:W-:Y:S02]  /*7110*/  LEA R7, R6, R5, 0x18 ;  /* 0x0000000506077211 */ /* 0x002fe400078ec0ff */
[----:B------:R-:W-:-:S03]  /*7120*/  SHF.L.U32 R5, R3, 0x1f, RZ ;  /* 0x0000001f03057819 */ /* 0x000fc600000006ff */
[----:B------:R-:W-:-:S04]  /*7130*/  IMAD R6, R2, 0x8, R7 ;  /* 0x0000000802067824 */ /* 0x000fc800078e0207 */
[----:B------:R-:W1:Y:S02]  /*7140*/  SYNCS.PHASECHK.TRANS64.TRYWAIT P4, [R6+URZ+0x3828], R5 ;  /* 0x00382805060075a7 */ /* 0x000e64000808017f */
[----:B-1----:R-:W-:Y:S05]  /*7150*/  @!P4 BRA `(.L_x_90) ;  /* 0x000000080050c947 */ /* 0x002fea0003800000 */
.L_x_110:
[----:B-1----:R-:W-:-:S04]  /*7160*/  @P2 IMAD.MOV.U32 R5, RZ, RZ, 0x800 ;  /* 0x00000800ff052424 */ /* 0x002fc800078e00ff */
[----:B------:R1:W-:Y:S02]  /*7170*/  @P2 SYNCS.ARRIVE.TRANS64 RZ, [R6+URZ+0x3800], R5 ;  /* 0x0038000506ff29a7 */ /* 0x0003e4000800003f */
[----:B-1----:R-:W-:-:S04]  /*7180*/  PRMT R5, R0, 0x9910, RZ ;  /* 0x0000991000057816 */ /* 0x002fc800000000ff */
[----:B------:R-:W-:-:S13]  /*7190*/  ISETP.NE.AND P4, PT, R5, 0x2, PT ;  /* 0x000000020500780c */ /* 0x000fda0003f85270 */
[----:B------:R-:W-:Y:S05]  /*71a0*/  @P4 BRA `(.L_x_91) ;  /* 0x0000000000044947 */ /* 0x000fea0003800000 */
[----:B------:R-:W-:Y:S01]  /*71b0*/  BPT.TRAP 0x1 ;  /* 0x000000040000795c */ /* 0x000fe20000300000 */
.L_x_91:
[----:B------:R-:W-:Y:S05]  /*71c0*/  @P0 BRA `(.L_x_92) ;  /* 0x0000000000040947 */ /* 0x000fea0003800000 */
[----:B------:R-:W-:Y:S01]  /*71d0*/  BPT.TRAP 0x1 ;  /* 0x000000040000795c */ /* 0x000fe20000300000 */
.L_x_92:
[----:B------:R-:W-:Y:S01]  /*71e0*/  IMAD R7, R2, 0x800, R7 ;  /* 0x0000080002077824 */ /* 0x000fe200078e0207 */
[----:B------:R-:W-:Y:S01]  /*71f0*/  R2UR UR17, R6 ;  /* 0x00000000061172ca */ /* 0x000fe200000e0000 */
[----:B------:R-:W-:Y:S01]  /*7200*/  ULDC.64 UR4, c[0x0][0x198] ;  /* 0x0000660000047ab9 */ /* 0x000fe20000000a00 */
[----:B------:R-:W-:Y:S01]  /*7210*/  R2UR UR19, R8 ;  /* 0x00000000081372ca */ /* 0x000fe200000e0000 */
[----:B------:R-:W-:Y:S01]  /*7220*/  UIADD3 UR4, UP0, UR4, 0x1f0, URZ ;  /* 0x000001f004047890 */ /* 0x000fe2000ff1e03f */
[----:B------:R-:W-:Y:S01]  /*7230*/  R2UR UR16, R7 ;  /* 0x00000000071072ca */ /* 0x000fe200000e0000 */
[----:B------:R-:W-:Y:S01]  /*7240*/  UMOV UR8, 0x0 ;  /* 0x0000000000087882 */ /* 0x000fe20000000000 */
[----:B------:R-:W-:Y:S01]  /*7250*/  UMOV UR9, 0x10000000 ;  /* 0x1000000000097882 */ /* 0x000fe20000000000 */
[----:B------:R-:W-:Y:S01]  /*7260*/  UIADD3.X UR5, URZ, UR5, URZ, UP0, !UPT ;  /* 0x000000053f057290 */ /* 0x000fe200087fe43f */
[----:B------:R-:W-:Y:S01]  /*7270*/  VIADD R5, R2, 0x1 ;  /* 0x0000000102057836 */ /* 0x000fe20000000000 */
[----:B------:R-:W-:-:S04]  /*7280*/  UMOV UR18, URZ ;  /* 0x0000003f00127c82 */ /* 0x000fc80008000000 */
[----:B------:R-:W-:Y:S01]  /*7290*/  UIADD3 UR17, UR17, 0x3800, URZ ;  /* 0x0000380011117890 */ /* 0x000fe2000fffe03f */
[----:B------:R-:W-:Y:S01]  /*72a0*/  ISETP.NE.AND P4, PT, R5, 0x5, PT ;  /* 0x000000050500780c */ /* 0x000fe20003f85270 */
[----:B------:R-:W-:Y:S02]  /*72b0*/  USHF.L.U32 UR19, UR19, 0x6, URZ ;  /* 0x0000000613137899 */ /* 0x000fe4000800063f */
[----:B------:R-:W-:Y:S01]  /*72c0*/  UIADD3 UR16, UR16, 0x1000, URZ ;  /* 0x0000100010107890 */ /* 0x000fe2000fffe03f */
[----:B------:R-:W-:-:S04]  /*72d0*/  SEL R2, RZ, 0x1, P4 ;  /* 0x00000001ff027807 */ /* 0x000fc80002000000 */
[----:B------:R-:W-:Y:S02]  /*72e0*/  LOP3.LUT R3, R3, R2, RZ, 0x3c, !PT ;  /* 0x0000000203037212 */ /* 0x000fe400078e3cff */
[----:B------:R-:W-:Y:S02]  /*72f0*/  SEL R2, R5, RZ, P4 ;  /* 0x000000ff05027207 */ /* 0x000fe40002000000 */
[----:B------:R1:W-:Y:S02]  /*7300*/  UTMALDG.4D [UR16], [UR4], desc[UR8] ;  /* 0x00000810040075b4 */ /* 0x0003e40008019000 */
[----:B-1----:R-:W-:-:S03]  /*7310*/  NOP ;  /* 0x0000000000007918 */ /* 0x002fc60000000000 */
.L_x_89:
[----:B------:R-:W-:Y:S05]  /*7320*/  BSYNC B1 ;  /* 0x0000000000017941 */ /* 0x000fea0003800000 */
.L_x_88:
[----:B------:R-:W-:Y:S01]  /*7330*/  ISETP.LT.OR P4, PT, R4, 0x4, !P3 ;  /* 0x000000040400780c */ /* 0x000fe20005f81670 */
[----:B------:R-:W-:-:S12]  /*7340*/  BSSY B1, `(.L_x_93) ;  /* 0x0000026000017945 */ /* 0x000fd80003800000 */
[----:B------:R-:W-:Y:S05]  /*7350*/  @P4 BRA `(.L_x_94) ;  /* 0x0000000000904947 */ /* 0x000fea0003800000 */
[----:B------:R-:W1:Y:S01]  /*7360*/  S2R R6, SR_CgaCtaId ;  /* 0x0000000000067919 */ /* 0x000e620000008800 */
[----:B------:R-:W-:Y:S02]  /*7370*/  MOV R5, 0x400 ;  /* 0x0000040000057802 */ /* 0x000fe40000000f00 */
[----:B------:R-:W-:Y:S02]  /*7380*/  SHF.L.U32 R7, R3, 0x1f, RZ ;  /* 0x0000001f03077819 */ /* 0x000fe400000006ff */
[----:B-1----:R-:W-:-:S04]  /*7390*/  LEA R5, R6, R5, 0x18 ;  /* 0x0000000506057211 */ /* 0x002fc800078ec0ff */
[----:B------:R-:W-:-:S04]  /*73a0*/  LEA R6, R2, R5, 0x3 ;  /* 0x0000000502067211 */ /* 0x000fc800078e18ff */
[----:B------:R-:W1:Y:S02]  /*73b0*/  SYNCS.PHASECHK.TRANS64.TRYWAIT P4, [R6+URZ+0x3828], R7 ;  /* 0x00382807060075a7 */ /* 0x000e64000808017f */
[----:B-1----:R-:W-:Y:S05]  /*73c0*/  @!P4 BRA `(.L_x_95) ;  /* 0x0000000400c8c947 */ /* 0x002fea0003800000 */
.L_x_111:
[----:B-1----:R-:W-:-:S04]  /*73d0*/  @P1 IMAD.MOV.U32 R7, RZ, RZ, 0x800 ;  /* 0x00000800ff071424 */ /* 0x002fc800078e00ff */
[----:B------:R1:W-:Y:S02]  /*73e0*/  @P1 SYNCS.ARRIVE.TRANS64 RZ, [R6+URZ+0x3800], R7 ;  /* 0x0038000706ff19a7 */ /* 0x0003e4000800003f */
[----:B-1----:R-:W-:-:S04]  /*73f0*/  PRMT R7, R0, 0x9910, RZ ;  /* 0x0000991000077816 */ /* 0x002fc800000000ff */
[----:B------:R-:W-:-:S13]  /*7400*/  ISETP.NE.AND P4, PT, R7, 0x2, PT ;  /* 0x000000020700780c */ /* 0x000fda0003f85270 */
[----:B------:R-:W-:Y:S05]  /*7410*/  @P4 BRA `(.L_x_96) ;  /* 0x0000000000044947 */ /* 0x000fea0003800000 */
[----:B------:R-:W-:Y:S01]  /*7420*/  BPT.TRAP 0x1 ;  /* 0x000000040000795c */ /* 0x000fe20000300000 */
.L_x_96:
[----:B------:R-:W-:Y:S05]  /*7430*/  @P0 BRA `(.L_x_97) ;  /* 0x0000000000040947 */ /* 0x000fea0003800000 */
[----:B------:R-:W-:Y:S01]  /*7440*/  BPT.TRAP 0x1 ;  /* 0x000000040000795c */ /* 0x000fe20000300000 */
.L_x_97:
        /* <DEDUP_REMOVED lines=10> */
[----:B------:R-:W-:Y:S01]  /*74f0*/  UMOV UR18, URZ ;  /* 0x0000003f00127c82 */ /* 0x000fe20008000000 */
[----:B------:R-:W-:-:S03]  /*7500*/  IADD3 R8, R8, 0x1, RZ ;  /* 0x0000000108087810 */ /* 0x000fc60007ffe0ff */
[----:B------:R-:W-:Y:S01]  /*7510*/  UIADD3 UR17, UR17, 0x3800, URZ ;  /* 0x0000380011117890 */ /* 0x000fe2000fffe03f */
[C---:B------:R-:W-:Y:S01]  /*7520*/  ISETP.NE.AND P4, PT, R2.reuse, 0x5, PT ;  /* 0x000000050200780c */ /* 0x040fe20003f85270 */
[----:B------:R-:W-:Y:S02]  /*7530*/  USHF.L.U32 UR19, UR19, 0x6, URZ ;  /* 0x0000000613137899 */ /* 0x000fe4000800063f */
[----:B------:R-:W-:Y:S01]  /*7540*/  UIADD3 UR16, UR16, 0x1000, URZ ;  /* 0x0000100010107890 */ /* 0x000fe2000fffe03f */
[----:B------:R-:W-:Y:S02]  /*7550*/  SEL R6, RZ, 0x1, P4 ;  /* 0x00000001ff067807 */ /* 0x000fe40002000000 */
[----:B------:R-:W-:Y:S02]  /*7560*/  SEL R2, R2, RZ, P4 ;  /* 0x000000ff02027207 */ /* 0x000fe40002000000 */
[----:B------:R-:W-:-:S04]  /*7570*/  LOP3.LUT R3, R3, R6, RZ, 0x3c, !PT ;  /* 0x0000000603037212 */ /* 0x000fc800078e3cff */
[----:B------:R1:W-:Y:S02]  /*7580*/  UTMALDG.4D [UR16], [UR4], desc[UR8] ;  /* 0x00000810040075b4 */ /* 0x0003e40008019000 */
[----:B-1----:R-:W-:Y:S01]  /*7590*/  NOP ;  /* 0x0000000000007918 */ /* 0x002fe20000000000 */
.L_x_94:
[----:B------:R-:W-:Y:S05]  /*75a0*/  BSYNC B1 ;  /* 0x0000000000017941 */ /* 0x000fea0003800000 */
.L_x_93:
[C---:B------:R-:W-:Y:S01]  /*75b0*/  ISETP.GT.AND P4, PT, R4.reuse, 0x4, PT ;  /* 0x000000040400780c */ /* 0x040fe20003f84270 */
[----:B------:R-:W-:-:S12]  /*75c0*/  VIADD R4, R4, 0xfffffffe ;  /* 0xfffffffe04047836 */ /* 0x000fd80000000000 */
[----:B------:R-:W-:Y:S05]  /*75d0*/  @P4 BRA `(.L_x_98) ;  /* 0xfffffff800bc4947 */ /* 0x000fea000383ffff */
[----:B------:R-:W-:Y:S05]  /*75e0*/  BSYNC B0 ;  /* 0x0000000000007941 */ /* 0x000fea0003800000 */
.L_x_87:
[----:B------:R-:W-:Y:S05]  /*75f0*/  EXIT ;  /* 0x000000000000794d */ /* 0x000fea0003800000 */
.L_x_15:
[----:B--2---:R-:W-:-:S04]  /*7600*/  IMAD.U32 R3, RZ, RZ, UR6 ;  /* 0x00000006ff037e24 */ /* 0x004fc8000f8e00ff */
[----:B------:R2:W3:Y:S03]  /*7610*/  SYNCS.PHASECHK.TRANS64.TRYWAIT P1, [R3+URZ+0x3850], R2 ;  /* 0x00385002030075a7 */ /* 0x0004e6000802017f */
[----:B---3--:R-:W-:Y:S05]  /*7620*/  @!P1 NANOSLEEP.SYNCS 0x989680 ;  /* 0x009896800000995d */ /* 0x008fea0003900000 */
[----:B------:R-:W3:Y:S02]  /*7630*/  @!P1 SYNCS.PHASECHK.TRANS64 P1, [R3+URZ+0x3850], R2 ;  /* 0x00385002030095a7 */ /* 0x000ee4000802007f */
[----:B---3--:R-:W-:Y:S05]  /*7640*/  @!P1 BRA `(.L_x_15) ;  /* 0xfffffffc00ec9947 */ /* 0x008fea000383ffff */
[----:B------:R-:W-:Y:S05]  /*7650*/  BRA `(.L_x_99) ;  /* 0xffffff9400cc7947 */ /* 0x000fea000383ffff */
.L_x_17:
[----:B--2---:R-:W-:-:S04]  /*7660*/  IMAD.U32 R2, RZ, RZ, UR37 ;  /* 0x00000025ff027e24 */ /* 0x004fc8000f8e00ff */
[----:B------:R2:W3:Y:S03]  /*7670*/  SYNCS.PHASECHK.TRANS64.TRYWAIT P1, [R2+URZ+0x3800], R7 ;  /* 0x00380007020075a7 */ /* 0x0004e6000802017f */
[----:B---3--:R-:W-:Y:S05]  /*7680*/  @!P1 NANOSLEEP.SYNCS 0x989680 ;  /* 0x009896800000995d */ /* 0x008fea0003900000 */
[----:B------:R-:W3:Y:S02]  /*7690*/  @!P1 SYNCS.PHASECHK.TRANS64 P1, [R2+URZ+0x3800], R7 ;  /* 0x00380007020095a7 */ /* 0x000ee4000802007f */
[----:B---3--:R-:W-:Y:S05]  /*76a0*/  @!P1 BRA `(.L_x_17) ;  /* 0xfffffffc00ec9947 */ /* 0x008fea000383ffff */
[----:B------:R-:W-:Y:S05]  /*76b0*/  BRA `(.L_x_100) ;  /* 0xffffff9400d47947 */ /* 0x000fea000383ffff */
.L_x_18:
[----:B--2---:R-:W-:-:S04]  /*76c0*/  MOV R3, UR16 ;  /* 0x0000001000037c02 */ /* 0x004fc80008000f00 */
[----:B------:R2:W3:Y:S03]  /*76d0*/  SYNCS.PHASECHK.TRANS64.TRYWAIT P1, [R3+URZ+-0x8], R2 ;  /* 0xfffff802030075a7 */ /* 0x0004e6000802017f */
[----:B---3--:R-:W-:Y:S05]  /*76e0*/  @!P1 NANOSLEEP.SYNCS 0x989680 ;  /* 0x009896800000995d */ /* 0x008fea0003900000 */
[----:B------:R-:W3:Y:S02]  /*76f0*/  @!P1 SYNCS.PHASECHK.TRANS64 P1, [R3+URZ+-0x8], R2 ;  /* 0xfffff802030095a7 */ /* 0x000ee4000802007f */
[----:B---3--:R-:W-:Y:S05]  /*7700*/  @!P1 BRA `(.L_x_18) ;  /* 0xfffffffc00ec9947 */ /* 0x008fea000383ffff */
[----:B------:R-:W-:Y:S05]  /*7710*/  BRA `(.L_x_101) ;  /* 0xffffff9400d07947 */ /* 0x000fea000383ffff */
.L_x_20:
[----:B-1----:R-:W-:-:S04]  /*7720*/  IMAD.U32 R8, RZ, RZ, UR37 ;  /* 0x00000025ff087e24 */ /* 0x002fc8000f8e00ff */
[----:B------:R1:W2:Y:S03]  /*7730*/  SYNCS.PHASECHK.TRANS64.TRYWAIT P1, [R8+URZ+0x3808], R7 ;  /* 0x00380807080075a7 */ /* 0x0002a6000802017f */
[----:B--2---:R-:W-:Y:S05]  /*7740*/  @!P1 NANOSLEEP.SYNCS 0x989680 ;  /* 0x009896800000995d */ /* 0x004fea0003900000 */
[----:B------:R-:W2:Y:S02]  /*7750*/  @!P1 SYNCS.PHASECHK.TRANS64 P1, [R8+URZ+0x3808], R7 ;  /* 0x00380807080095a7 */ /* 0x000ea4000802007f */
[----:B--2---:R-:W-:Y:S05]  /*7760*/  @!P1 BRA `(.L_x_20) ;  /* 0xfffffffc00ec9947 */ /* 0x004fea000383ffff */
[----:B------:R-:W-:Y:S05]  /*7770*/  BRA `(.L_x_102) ;  /* 0xffffffac00087947 */ /* 0x000fea000383ffff */
.L_x_25:
[----:B-1----:R-:W-:-:S04]  /*7780*/  IMAD.U32 R13, RZ, RZ, UR6 ;  /* 0x00000006ff0d7e24 */ /* 0x002fc8000f8e00ff */
[----:B------:R1:W2:Y:S03]  /*7790*/  SYNCS.PHASECHK.TRANS64.TRYWAIT P2, [R13+URZ+0x3800], R4 ;  /* 0x003800040d0075a7 */ /* 0x0002a6000804017f */
[----:B--2---:R-:W-:Y:S05]  /*77a0*/  @!P2 NANOSLEEP.SYNCS 0x989680 ;  /* 0x009896800000a95d */ /* 0x004fea0003900000 */
[----:B------:R-:W2:Y:S02]  /*77b0*/  @!P2 SYNCS.PHASECHK.TRANS64 P2, [R13+URZ+0x3800], R4 ;  /* 0x003800040d00a5a7 */ /* 0x000ea4000804007f */
[----:B--2---:R-:W-:Y:S05]  /*77c0*/  @!P2 BRA `(.L_x_25) ;  /* 0xfffffffc00eca947 */ /* 0x004fea000383ffff */
[----:B------:R-:W-:Y:S05]  /*77d0*/  BRA `(.L_x_103) ;  /* 0xffffffac00d07947 */ /* 0x000fea000383ffff */
.L_x_29:
[----:B-1----:R-:W-:-:S04]  /*77e0*/  IMAD.U32 R8, RZ, RZ, UR6 ;  /* 0x00000006ff087e24 */ /* 0x002fc8000f8e00ff */
[----:B------:R1:W2:Y:S03]  /*77f0*/  SYNCS.PHASECHK.TRANS64.TRYWAIT P2, [R8+URZ+0x3800], R21 ;  /* 0x00380015080075a7 */ /* 0x0002a6000804017f */
[----:B--2---:R-:W-:Y:S05]  /*7800*/  @!P2 NANOSLEEP.SYNCS 0x989680 ;  /* 0x009896800000a95d */ /* 0x004fea0003900000 */
[----:B------:R-:W2:Y:S02]  /*7810*/  @!P2 SYNCS.PHASECHK.TRANS64 P2, [R8+URZ+0x3800], R21 ;  /* 0x003800150800a5a7 */ /* 0x000ea4000804007f */
[----:B--2---:R-:W-:Y:S05]  /*7820*/  @!P2 BRA `(.L_x_29) ;  /* 0xfffffffc00eca947 */ /* 0x004fea000383ffff */
[----:B------:R-:W-:Y:S05]  /*7830*/  BRA `(.L_x_28) ;  /* 0xffffffc0004c7947 */ /* 0x000fea000383ffff */
.L_x_37:
[----:B-1----:R-:W-:-:S04]  /*7840*/  MOV R11, UR6 ;  /* 0x00000006000b7c02 */ /* 0x002fc80008000f00 */
[----:B------:R1:W2:Y:S03]  /*7850*/  SYNCS.PHASECHK.TRANS64.TRYWAIT P2, [R11+URZ+0x3800], R4 ;  /* 0x003800040b0075a7 */ /* 0x0002a6000804017f */
[----:B--2---:R-:W-:Y:S05]  /*7860*/  @!P2 NANOSLEEP.SYNCS 0x989680 ;  /* 0x009896800000a95d */ /* 0x004fea0003900000 */
[----:B------:R-:W2:Y:S02]  /*7870*/  @!P2 SYNCS.PHASECHK.TRANS64 P2, [R11+URZ+0x3800], R4 ;  /* 0x003800040b00a5a7 */ /* 0x000ea4000804007f */
[----:B--2---:R-:W-:Y:S05]  /*7880*/  @!P2 BRA `(.L_x_37) ;  /* 0xfffffffc00eca947 */ /* 0x004fea000383ffff */
[----:B------:R-:W-:Y:S05]  /*7890*/  BRA `(.L_x_104) ;  /* 0xffffffc400447947 */ /* 0x000fea000383ffff */
.L_x_41:
[----:B-1----:R-:W-:-:S04]  /*78a0*/  IMAD.U32 R9, RZ, RZ, UR6 ;  /* 0x00000006ff097e24 */ /* 0x002fc8000f8e00ff */
[----:B------:R1:W2:Y:S03]  /*78b0*/  SYNCS.PHASECHK.TRANS64.TRYWAIT P2, [R9+URZ+0x3800], R8 ;  /* 0x00380008090075a7 */ /* 0x0002a6000804017f */
[----:B--2---:R-:W-:Y:S05]  /*78c0*/  @!P2 NANOSLEEP.SYNCS 0x989680 ;  /* 0x009896800000a95d */ /* 0x004fea0003900000 */
[----:B------:R-:W2:Y:S02]  /*78d0*/  @!P2 SYNCS.PHASECHK.TRANS64 P2, [R9+URZ+0x3800], R8 ;  /* 0x003800080900a5a7 */ /* 0x000ea4000804007f */
[----:B--2---:R-:W-:Y:S05]  /*78e0*/  @!P2 BRA `(.L_x_41) ;  /* 0xfffffffc00eca947 */ /* 0x004fea000383ffff */
[----:B------:R-:W-:Y:S05]  /*78f0*/  BRA `(.L_x_40) ;  /* 0xffffffd800c47947 */ /* 0x000fea000383ffff */
.L_x_57:
[----:B-1----:R-:W-:-:S04]  /*7900*/  IMAD.U32 R3, RZ, RZ, UR16 ;  /* 0x00000010ff037e24 */ /* 0x002fc8000f8e00ff */
[----:B------:R1:W2:Y:S03]  /*7910*/  SYNCS.PHASECHK.TRANS64.TRYWAIT P0, [R3+URZ+0x8], R0 ;  /* 0x00000800030075a7 */ /* 0x0002a6000800017f */
[----:B--2---:R-:W-:Y:S05]  /*7920*/  @!P0 NANOSLEEP.SYNCS 0x989680 ;  /* 0x009896800000895d */ /* 0x004fea0003900000 */
[----:B------:R-:W2:Y:S02]  /*7930*/  @!P0 SYNCS.PHASECHK.TRANS64 P0, [R3+URZ+0x8], R0 ;  /* 0x00000800030085a7 */ /* 0x000ea4000800007f */
[----:B--2---:R-:W-:Y:S05]  /*7940*/  @!P0 BRA `(.L_x_57) ;  /* 0xfffffffc00ec8947 */ /* 0x004fea000383ffff */
[----:B------:R-:W-:Y:S05]  /*7950*/  BRA `(.L_x_105) ;  /* 0xffffffe000d07947 */ /* 0x000fea000383ffff */
.L_x_69:
[----:B--2---:R2:W4:Y:S02]  /*7960*/  SYNCS.PHASECHK.TRANS64.TRYWAIT P0, [R4+URZ+0x3860], R3 ;  /* 0x00386003040075a7 */ /* 0x004524000800017f */
[----:B----4-:R-:W-:Y:S05]  /*7970*/  @!P0 NANOSLEEP.SYNCS 0x989680 ;  /* 0x009896800000895d */ /* 0x010fea0003900000 */
[----:B------:R-:W4:Y:S02]  /*7980*/  @!P0 SYNCS.PHASECHK.TRANS64 P0, [R4+URZ+0x3860], R3 ;  /* 0x00386003040085a7 */ /* 0x000f24000800007f */
[----:B----4-:R-:W-:Y:S05]  /*7990*/  @!P0 BRA `(.L_x_69) ;  /* 0xfffffffc00f08947 */ /* 0x010fea000383ffff */
[----:B------:R-:W-:Y:S05]  /*79a0*/  BRA `(.L_x_106) ;  /* 0xffffffec005c7947 */ /* 0x000fea000383ffff */
.L_x_74:
[----:B-1----:R1:W2:Y:S02]  /*79b0*/  SYNCS.PHASECHK.TRANS64.TRYWAIT P0, [R2+URZ+0x3828], R5 ;  /* 0x00382805020075a7 */ /* 0x0022a4000800017f */
[----:B--2---:R-:W-:Y:S05]  /*79c0*/  @!P0 NANOSLEEP.SYNCS 0x989680 ;  /* 0x009896800000895d */ /* 0x004fea0003900000 */
[----:B------:R-:W2:Y:S02]  /*79d0*/  @!P0 SYNCS.PHASECHK.TRANS64 P0, [R2+URZ+0x3828], R5 ;  /* 0x00382805020085a7 */ /* 0x000ea4000800007f */
[----:B--2---:R-:W-:Y:S05]  /*79e0*/  @!P0 BRA `(.L_x_74) ;  /* 0xfffffffc00f08947 */ /* 0x004fea000383ffff */
[----:B------:R-:W-:Y:S05]  /*79f0*/  BRA `(.L_x_107) ;  /* 0xffffffec00e07947 */ /* 0x000fea000383ffff */
.L_x_79:
[----:B-1----:R1:W2:Y:S02]  /*7a00*/  SYNCS.PHASECHK.TRANS64.TRYWAIT P0, [R5+URZ+0x3860], R6 ;  /* 0x00386006050075a7 */ /* 0x0022a4000800017f */
[----:B--2---:R-:W-:Y:S05]  /*7a10*/  @!P0 NANOSLEEP.SYNCS 0x989680 ;  /* 0x009896800000895d */ /* 0x004fea0003900000 */
[----:B------:R-:W2:Y:S02]  /*7a20*/  @!P0 SYNCS.PHASECHK.TRANS64 P0, [R5+URZ+0x3860], R6 ;  /* 0x00386006050085a7 */ /* 0x000ea4000800007f */
[----:B--2---:R-:W-:Y:S05]  /*7a30*/  @!P0 BRA `(.L_x_79) ;  /* 0xfffffffc00f08947 */ /* 0x004fea000383ffff */
[----:B------:R-:W-:Y:S05]  /*7a40*/  BRA `(.L_x_108) ;  /* 0xfffffff0005c7947 */ /* 0x000fea000383ffff */
.L_x_84:
[----:B-1----:R1:W2:Y:S02]  /*7a50*/  SYNCS.PHASECHK.TRANS64.TRYWAIT P0, [R4+URZ+0x3828], R7 ;  /* 0x00382807040075a7 */ /* 0x0022a4000800017f */
[----:B--2---:R-:W-:Y:S05]  /*7a60*/  @!P0 NANOSLEEP.SYNCS 0x989680 ;  /* 0x009896800000895d */ /* 0x004fea0003900000 */
[----:B------:R-:W2:Y:S02]  /*7a70*/  @!P0 SYNCS.PHASECHK.TRANS64 P0, [R4+URZ+0x3828], R7 ;  /* 0x00382807040085a7 */ /* 0x000ea4000800007f */
[----:B--2---:R-:W-:Y:S05]  /*7a80*/  @!P0 BRA `(.L_x_84) ;  /* 0xfffffffc00f08947 */ /* 0x004fea000383ffff */
[----:B------:R-:W-:Y:S05]  /*7a90*/  BRA `(.L_x_109) ;  /* 0xfffffff000e47947 */ /* 0x000fea000383ffff */
.L_x_90:
[----:B-1----:R1:W2:Y:S02]  /*7aa0*/  SYNCS.PHASECHK.TRANS64.TRYWAIT P4, [R6+URZ+0x3828], R5 ;  /* 0x00382805060075a7 */ /* 0x0022a4000808017f */
[----:B--2---:R-:W-:Y:S05]  /*7ab0*/  @!P4 NANOSLEEP.SYNCS 0x989680 ;  /* 0x009896800000c95d */ /* 0x004fea0003900000 */
[----:B------:R-:W2:Y:S02]  /*7ac0*/  @!P4 SYNCS.PHASECHK.TRANS64 P4, [R6+URZ+0x3828], R5 ;  /* 0x003828050600c5a7 */ /* 0x000ea4000808007f */
[----:B--2---:R-:W-:Y:S05]  /*7ad0*/  @!P4 BRA `(.L_x_90) ;  /* 0xfffffffc00f0c947 */ /* 0x004fea000383ffff */
[----:B------:R-:W-:Y:S05]  /*7ae0*/  BRA `(.L_x_110) ;  /* 0xfffffff4009c7947 */ /* 0x000fea000383ffff */
.L_x_95:
[----:B-1----:R1:W2:Y:S02]  /*7af0*/  SYNCS.PHASECHK.TRANS64.TRYWAIT P4, [R6+URZ+0x3828], R7 ;  /* 0x00382807060075a7 */ /* 0x0022a4000808017f */
[----:B--2---:R-:W-:Y:S05]  /*7b00*/  @!P4 NANOSLEEP.SYNCS 0x989680 ;  /* 0x009896800000c95d */ /* 0x004fea0003900000 */
[----:B------:R-:W2:Y:S02]  /*7b10*/  @!P4 SYNCS.PHASECHK.TRANS64 P4, [R6+URZ+0x3828], R7 ;  /* 0x003828070600c5a7 */ /* 0x000ea4000808007f */
[----:B--2---:R-:W-:Y:S05]  /*7b20*/  @!P4 BRA `(.L_x_95) ;  /* 0xfffffffc00f0c947 */ /* 0x004fea000383ffff */
[----:B------:R-:W-:Y:S05]  /*7b30*/  BRA `(.L_x_111) ;  /* 0xfffffff800247947 */ /* 0x000fea000383ffff */
        .weak           $__internal_0_$__cuda_sm20_rcp_rn_f32_slowpath
        .type           $__internal_0_$__cuda_sm20_rcp_rn_f32_slowpath,@function
        .size           $__internal_0_$__cuda_sm20_rcp_rn_f32_slowpath,(.L_x_117 - $__internal_0_$__cuda_sm20_rcp_rn_f32_slowpath)
$__internal_0_$__cuda_sm20_rcp_rn_f32_slowpath:
[----:B------:R-:W-:Y:S01]  /*7b40*/  IMAD.SHL.U32 R0, R2, 0x2, RZ ;  /* 0x0000000202007824 */ /* 0x000fe200078e00ff */
[----:B------:R-:W-:Y:S04]  /*7b50*/  BSSY B2, `(.L_x_112) ;  /* 0x0000030000027945 */ /* 0x000fe80003800000 */
[----:B------:R-:W-:-:S04]  /*7b60*/  SHF.R.U32.HI R18, RZ, 0x18, R0 ;  /* 0x00000018ff127819 */ /* 0x000fc80000011600 */
[----:B------:R-:W-:-:S13]  /*7b70*/  ISETP.NE.U32.AND P0, PT, R18, RZ, PT ;  /* 0x000000ff1200720c */ /* 0x000fda0003f05070 */
[----:B------:R-:W-:Y:S05]  /*7b80*/  @P0 BRA `(.L_x_113) ;  /* 0x0000000000280947 */ /* 0x000fea0003800000 */
[----:B------:R-:W-:-:S04]  /*7b90*/  SHF.L.U32 R0, R2, 0x1, RZ ;  /* 0x0000000102007819 */ /* 0x000fc800000006ff */
[----:B------:R-:W-:-:S13]  /*7ba0*/  ISETP.NE.AND P0, PT, R0, RZ, PT ;  /* 0x000000ff0000720c */ /* 0x000fda0003f05270 */
[----:B------:R-:W-:Y:S01]  /*7bb0*/  @P0 FFMA R10, R2, 1.84467440737095516160e+19, RZ ;  /* 0x5f800000020a0823 */ /* 0x000fe200000000ff */
[----:B------:R-:W-:Y:S08]  /*7bc0*/  @!P0 MUFU.RCP R3, R2 ;  /* 0x0000000200038308 */ /* 0x000ff00000001000 */
[----:B------:R-:W1:Y:S02]  /*7bd0*/  @P0 MUFU.RCP R13, R10 ;  /* 0x0000000a000d0308 */ /* 0x000e640000001000 */
[----:B-1----:R-:W-:-:S04]  /*7be0*/  @P0 FFMA R0, R10, R13, -1 ;  /* 0xbf8000000a000423 */ /* 0x002fc8000000000d */
[----:B------:R-:W-:-:S04]  /*7bf0*/  @P0 FADD.FTZ R0, -R0, -RZ ;  /* 0x800000ff00000221 */ /* 0x000fc80000010100 */
[----:B------:R-:W-:-:S04]  /*7c00*/  @P0 FFMA R0, R13, R0, R13 ;  /* 0x000000000d000223 */ /* 0x000fc8000000000d */
[----:B------:R-:W-:Y:S01]  /*7c10*/  @P0 FFMA R3, R0, 1.84467440737095516160e+19, RZ ;  /* 0x5f80000000030823 */ /* 0x000fe200000000ff */
[----:B------:R-:W-:Y:S06]  /*7c20*/  BRA `(.L_x_114) ;  /* 0x0000000000887947 */ /* 0x000fec0003800000 */
.L_x_113:
[----:B------:R-:W-:-:S05]  /*7c30*/  VIADD R19, R18, 0xffffff03 ;  /* 0xffffff0312137836 */ /* 0x000fca0000000000 */
[----:B------:R-:W-:-:S13]  /*7c40*/  ISETP.GT.U32.AND P0, PT, R19, 0x1, PT ;  /* 0x000000011300780c */ /* 0x000fda0003f04070 */
[----:B------:R-:W-:Y:S05]  /*7c50*/  @P0 BRA `(.L_x_115) ;  /* 0x0000000000780947 */ /* 0x000fea0003800000 */
[----:B------:R-:W-:Y:S01]  /*7c60*/  LOP3.LUT R0, R2, 0x7fffff, RZ, 0xc0, !PT ;  /* 0x007fffff02007812 */ /* 0x000fe200078ec0ff */
[----:B------:R-:W-:-:S03]  /*7c70*/  IMAD.MOV.U32 R14, RZ, RZ, 0x3 ;  /* 0x00000003ff0e7424 */ /* 0x000fc600078e00ff */
[----:B------:R-:W-:Y:S02]  /*7c80*/  LOP3.LUT R0, R0, 0x3f800000, RZ, 0xfc, !PT ;  /* 0x3f80000000007812 */ /* 0x000fe400078efcff */
[----:B------:R-:W-:Y:S02]  /*7c90*/  SHF.L.U32 R14, R14, R19, RZ ;  /* 0x000000130e0e7219 */ /* 0x000fe400000006ff */
[----:B------:R-:W1:Y:S02]  /*7ca0*/  MUFU.RCP R3, R0 ;  /* 0x0000000000037308 */ /* 0x000e640000001000 */
[----:B-1----:R-:W-:-:S04]  /*7cb0*/  FFMA R10, R0, R3, -1 ;  /* 0xbf800000000a7423 */ /* 0x002fc80000000003 */
[----:B------:R-:W-:-:S04]  /*7cc0*/  FADD.FTZ R10, -R10, -RZ ;  /* 0x800000ff0a0a7221 */ /* 0x000fc80000010100 */
[CCC-:B------:R-:W-:Y:S01]  /*7cd0*/  FFMA.RM R12, R3.reuse, R10.reuse, R3.reuse ;  /* 0x0000000a030c7223 */ /* 0x1c0fe20000004003 */
[----:B------:R-:W-:-:S04]  /*7ce0*/  FFMA.RP R13, R3, R10, R3 ;  /* 0x0000000a030d7223 */ /* 0x000fc80000008003 */
[C---:B------:R-:W-:Y:S02]  /*7cf0*/  LOP3.LUT R3, R12.reuse, 0x7fffff, RZ, 0xc0, !PT ;  /* 0x007fffff0c037812 */ /* 0x040fe400078ec0ff */
[----:B------:R-:W-:Y:S02]  /*7d00*/  FSETP.NEU.FTZ.AND P0, PT, R12, R13, PT ;  /* 0x0000000d0c00720b */ /* 0x000fe40003f1d000 */
[----:B------:R-:W-:Y:S02]  /*7d10*/  LOP3.LUT R3, R3, 0x800000, RZ, 0xfc, !PT ;  /* 0x0080000003037812 */ /* 0x000fe400078efcff */
[----:B------:R-:W-:Y:S02]  /*7d20*/  SEL R10, RZ, 0xffffffff, !P0 ;  /* 0xffffffffff0a7807 */ /* 0x000fe40004000000 */
[----:B------:R-:W-:-:S03]  /*7d30*/  LOP3.LUT R14, R14, R3, RZ, 0xc0, !PT ;  /* 0x000000030e0e7212 */ /* 0x000fc600078ec0ff */
[----:B------:R-:W-:Y:S01]  /*7d40*/  IMAD.MOV R10, RZ, RZ, -R10 ;  /* 0x000000ffff0a7224 */ /* 0x000fe200078e0a0a */
[----:B------:R-:W-:-:S04]  /*7d50*/  SHF.R.U32.HI R14, RZ, R19, R14 ;  /* 0x00000013ff0e7219 */ /* 0x000fc8000001160e */
[----:B------:R-:W-:Y:S02]  /*7d60*/  LOP3.LUT P1, RZ, R10, R19, R3, 0xf8, !PT ;  /* 0x000000130aff7212 */ /* 0x000fe4000782f803 */
[C---:B------:R-:W-:Y:S02]  /*7d70*/  LOP3.LUT P0, RZ, R14.reuse, 0x1, RZ, 0xc0, !PT ;  /* 0x000000010eff7812 */ /* 0x040fe4000780c0ff */
[----:B------:R-:W-:-:S04]  /*7d80*/  LOP3.LUT P2, RZ, R14, 0x2, RZ, 0xc0, !PT ;  /* 0x000000020eff7812 */ /* 0x000fc8000784c0ff */
[----:B------:R-:W-:Y:S02]  /*7d90*/  PLOP3.LUT P0, PT, P0, P1, P2, 0xe0, 0x0 ;  /* 0x000000000000781c */ /* 0x000fe40000703c20 */
[----:B------:R-:W-:Y:S02]  /*7da0*/  LOP3.LUT P1, RZ, R2, 0x7fffff, RZ, 0xc0, !PT ;  /* 0x007fffff02ff7812 */ /* 0x000fe4000782c0ff */
[----:B------:R-:W-:-:S04]  /*7db0*/  SEL R0, RZ, 0x1, !P0 ;  /* 0x00000001ff007807 */ /* 0x000fc80004000000 */
[----:B------:R-:W-:-:S04]  /*7dc0*/  IADD3 R0, -R0, RZ, RZ ;  /* 0x000000ff00007210 */ /* 0x000fc80007ffe1ff */
[----:B------:R-:W-:Y:S01]  /*7dd0*/  ISETP.GE.AND P0, PT, R0, RZ, PT ;  /* 0x000000ff0000720c */ /* 0x000fe20003f06270 */
[----:B------:R-:W-:-:S05]  /*7de0*/  VIADD R0, R18, 0xffffff04 ;  /* 0xffffff0412007836 */ /* 0x000fca0000000000 */
[----:B------:R-:W-:-:S07]  /*7df0*/  SHF.R.U32.HI R3, RZ, R0, R3 ;  /* 0x00000000ff037219 */ /* 0x000fce0000011603 */
[----:B------:R-:W-:-:S04]  /*7e00*/  @!P0 VIADD R3, R3, 0x1 ;  /* 0x0000000103038836 */ /* 0x000fc80000000000 */
[----:B------:R-:W-:-:S05]  /*7e10*/  @!P1 IMAD.SHL.U32 R3, R3, 0x2, RZ ;  /* 0x0000000203039824 */ /* 0x000fca00078e00ff */
[----:B------:R-:W-:Y:S01]  /*7e20*/  LOP3.LUT R3, R3, 0x80000000, R2, 0xf8, !PT ;  /* 0x8000000003037812 */ /* 0x000fe200078ef802 */
[----:B------:R-:W-:Y:S06]  /*7e30*/  BRA `(.L_x_114) ;  /* 0x0000000000047947 */ /* 0x000fec0003800000 */
.L_x_115:
[----:B------:R1:W2:Y:S02]  /*7e40*/  MUFU.RCP R3, R2 ;  /* 0x0000000200037308 */ /* 0x0002a40000001000 */
.L_x_114:
[----:B------:R-:W-:Y:S05]  /*7e50*/  BSYNC B2 ;  /* 0x0000000000027941 */ /* 0x000fea0003800000 */
.L_x_112:
[----:B--2---:R-:W-:Y:S01]  /*7e60*/  MOV R0, R3 ;  /* 0x0000000300007202 */ /* 0x004fe20000000f00 */
[----:B-1----:R-:W-:Y:S02]  /*7e70*/  IMAD.MOV.U32 R2, RZ, RZ, R15 ;  /* 0x000000ffff027224 */ /* 0x002fe400078e000f */
[----:B------:R-:W-:-:S04]  /*7e80*/  IMAD.MOV.U32 R3, RZ, RZ, 0x0 ;  /* 0x00000000ff037424 */ /* 0x000fc800078e00ff */
[----:B------:R-:W-:Y:S05]  /*7e90*/  RET.REL.NODEC R2 `(_ZN7cutlass13device_kernelINS_4fmha6kernel28FmhaKernelTmaWarpSpecializedINS1_10collective30FmhaMainloopTmaWarpSpecializedINS_10bfloat16_tEffN4cute5tupleIJNS7_1CILi128EEENS9_ILi64EEENS9_ILi16EEEEEENS8_IJiNS9_ILi1EEENS8_IJiiEEEEEESG_SG_NS4_14ResidualFusionEJEEENS4_15FmhaFwdEpilogueIS6_fNS8_IJSB_SC_SB_EEEEENS2_23IndividualTileSchedulerEJEEEEEvNT_6ParamsE) ;  /* 0xffffff8002587950 */ /* 0x000fea0003c3ffff */
.L_x_116:
[----:B------:R-:W-:-:S00]  /*7ea0*/  BRA `(.L_x_116) ;  /* 0xfffffffc00fc7947 */ /* 0x000fc0000383ffff */
[----:B------:R-:W-:-:S00]  /*7eb0*/  NOP ;  /* 0x0000000000007918 */ /* 0x000fc00000000000 */
        /* <DEDUP_REMOVED lines=12> */
.L_x_117:


//--------------------- .nv.global.init           --------------------------
	.section	.nv.global.init,"aw",@progbits
.nv.global.init:
	.type		$str$24,@object
	.size		$str$24,($str$25 - $str$24)
$str$24:
        /*0000*/ 	.byte	0x28, 0x61, 0x64, 0x64, 0x72, 0x65, 0x73, 0x73, 0x20, 0x26, 0x20, 0x6d, 0x61, 0x73, 0x6b, 0x29
        /*0010*/ 	.byte	0x20, 0x3d, 0x3d, 0x20, 0x30, 0x00
	.type		$str$25,@object
	.size		$str$25,(__unnamed_1 - $str$25)
$str$25:
        /*0016*/ 	.byte	0x2f, 0x74, 0x6d, 0x70, 0x2f, 0x63, 0x75, 0x74, 0x6c, 0x61, 0x73, 0x73, 0x5f, 0x73, 0x77, 0x65
        /*0026*/ 	.byte	0x65, 0x70, 0x5f, 0x73, 0x72, 0x63, 0x2f, 0x69, 0x6e, 0x63, 0x6c, 0x75, 0x64, 0x65, 0x2f, 0x63
        /*0036*/ 	.byte	0x75, 0x74, 0x65, 0x2f, 0x70, 0x6f, 0x69, 0x6e, 0x74, 0x65, 0x72, 0x5f, 0x66, 0x6c, 0x61, 0x67
        /*0046*/ 	.byte	0x67, 0x65, 0x64, 0x2e, 0x68, 0x70, 0x70, 0x00
	.type		__unnamed_1,@object
	.size		__unnamed_1,(.L_0 - __unnamed_1)
__unnamed_1:
        /*004e*/ 	.byte	0x61, 0x75, 0x74, 0x6f, 0x20, 0x63, 0x75, 0x74, 0x65, 0x3a, 0x3a, 0x61, 0x73, 0x5f, 0x70, 0x6f
        /* <DEDUP_REMOVED lines=27> */
        /*020e*/ 	.byte	0x30, 0x3e, 0x3e, 0x3e, 0x3e, 0x3e, 0x5d, 0x00
.L_0:


//--------------------- .nv.shared._ZN7cutlass13device_kernelINS_4fmha6kernel28FmhaKernelTmaWarpSpecializedINS1_10collective30FmhaMainloopTmaWarpSpecializedINS_10bfloat16_tEffN4cute5tupleIJNS7_1CILi128EEENS9_ILi64EEENS9_ILi16EEEEEENS8_IJiNS9_ILi1EEENS8_IJiiEEEEEESG_SG_NS4_14ResidualFusionEJEEENS4_15FmhaFwdEpilogueIS6_fNS8_IJSB_SC_SB_EEEEENS2_23IndividualTileSchedulerEJEEEEEvNT_6ParamsE --------------------------
	.section	.nv.shared._ZN7cutlass13device_kernelINS_4fmha6kernel28FmhaKernelTmaWarpSpecializedINS1_10collective30FmhaMainloopTmaWarpSpecializedINS_10bfloat16_tEffN4cute5tupleIJNS7_1CILi128EEENS9_ILi64EEENS9_ILi16EEEEEENS8_IJiNS9_ILi1EEENS8_IJiiEEEEEESG_SG_NS4_14ResidualFusionEJEEENS4_15FmhaFwdEpilogueIS6_fNS8_IJSB_SC_SB_EEEEENS2_23IndividualTileSchedulerEJEEEEEvNT_6ParamsE,"aw",@nobits
	.sectionflags	@""
	.align	16
	.zero		1024


//--------------------- .nv.shared.reserved.0     --------------------------
	.section	.nv.shared.reserved.0,"aw",@nobits
	.weak		__nv_reservedSMEM_offset_0_alias
	.size		__nv_reservedSMEM_offset_0_alias, 0, 0
	.other		__nv_reservedSMEM_offset_0_alias,@"STO_CUDA_RESERVED_SHARED STV_DEFAULT"
__nv_reservedSMEM_offset_0_alias:
	.zero		0


//--------------------- .nv.global                --------------------------
	.section	.nv.global,"aw",@nobits
.nv.global:
	.type		_ZN39_INTERNAL_30467d59_4_k_cu_46a35a55_30444cute1_E,@object
	.size		_ZN39_INTERNAL_30467d59_4_k_cu_46a35a55_30444cute1_E,(_ZN39_INTERNAL_30467d59_4_k_cu_46a35a55_30444cuda3std3__45__cpo6cbeginE - _ZN39_INTERNAL_30467d59_4_k_cu_46a35a55_30444cute1_E)
_ZN39_INTERNAL_30467d59_4_k_cu_46a35a55_30444cute1_E:
	.zero		1
	.type		_ZN39_INTERNAL_30467d59_4_k_cu_46a35a55_30444cuda3std3__45__cpo6cbeginE,@object
	.size		_ZN39_INTERNAL_30467d59_4_k_cu_46a35a55_30444cuda3std3__45__cpo6cbeginE,(_ZN39_INTERNAL_30467d59_4_k_cu_46a35a55_30444cuda3std3__48in_placeE - _ZN39_INTERNAL_30467d59_4_k_cu_46a35a55_30444cuda3std3__45__cpo6cbeginE)
_ZN39_INTERNAL_30467d59_4_k_cu_46a35a55_30444cuda3std3__45__cpo6cbeginE:
	.zero		1
	.type		_ZN39_INTERNAL_30467d59_4_k_cu_46a35a55_30444cuda3std3__48in_placeE,@object
	.size		_ZN39_INTERNAL_30467d59_4_k_cu_46a35a55_30444cuda3std3__48in_placeE,(_ZN39_INTERNAL_30467d59_4_k_cu_46a35a55_30444cuda3std6ranges3__45__cpo9iter_moveE - _ZN39_INTERNAL_30467d59_4_k_cu_46a35a55_30444cuda3std3__48in_placeE)
_ZN39_INTERNAL_30467d59_4_k_cu_46a35a55_30444cuda3std3__48in_placeE:
	.zero		1
	.type		_ZN39_INTERNAL_30467d59_4_k_cu_46a35a55_30444cuda3std6ranges3__45__cpo9iter_moveE,@object
	.size		_ZN39_INTERNAL_30467d59_4_k_cu_46a35a55_30444cuda3std6ranges3__45__cpo9iter_moveE,(_ZN39_INTERNAL_30467d59_4_k_cu_46a35a55_30444cuda3std3__45__cpo5beginE - _ZN39_INTERNAL_30467d59_4_k_cu_46a35a55_30444cuda3std6ranges3__45__cpo9iter_moveE)
_ZN39_INTERNAL_30467d59_4_k_cu_46a35a55_30444cuda3std6ranges3__45__cpo9iter_moveE:
	.zero		1
	.type		_ZN39_INTERNAL_30467d59_4_k_cu_46a35a55_30444cuda3std3__45__cpo5beginE,@object
	.size		_ZN39_INTERNAL_30467d59_4_k_cu_46a35a55_30444cuda3std3__45__cpo5beginE,(_ZN39_INTERNAL_30467d59_4_k_cu_46a35a55_30444cuda3std3__441_GLOBAL__N__30467d59_4_k_cu_46a35a55_30446ignoreE - _ZN39_INTERNAL_30467d59_4_k_cu_46a35a55_30444cuda3std3__45__cpo5beginE)
_ZN39_INTERNAL_30467d59_4_k_cu_46a35a55_30444cuda3std3__45__cpo5beginE:
	.zero		1
	.type		_ZN39_INTERNAL_30467d59_4_k_cu_46a35a55_30444cuda3std3__441_GLOBAL__N__30467d59_4_k_cu_46a35a55_30446ignoreE,@object
	.size		_ZN39_INTERNAL_30467d59_4_k_cu_46a35a55_30444cuda3std3__441_GLOBAL__N__30467d59_4_k_cu_46a35a55_30446ignoreE,(_ZN39_INTERNAL_30467d59_4_k_cu_46a35a55_30444cute7productE - _ZN39_INTERNAL_30467d59_4_k_cu_46a35a55_30444cuda3std3__441_GLOBAL__N__30467d59_4_k_cu_46a35a55_30446ignoreE)
_ZN39_INTERNAL_30467d59_4_k_cu_46a35a55_30444cuda3std3__441_GLOBAL__N__30467d59_4_k_cu_46a35a55_30446ignoreE:
	.zero		1
	.type		_ZN39_INTERNAL_30467d59_4_k_cu_46a35a55_30444cute7productE,@object
	.size		_ZN39_INTERNAL_30467d59_4_k_cu_46a35a55_30444cute7productE,(_ZN39_INTERNAL_30467d59_4_k_cu_46a35a55_30444cuda3std3__45__cpo3endE - _ZN39_INTERNAL_30467d59_4_k_cu_46a35a55_30444cute7productE)
_ZN39_INTERNAL_30467d59_4_k_cu_46a35a55_30444cute7productE:
	.zero		1
	.type		_ZN39_INTERNAL_30467d59_4_k_cu_46a35a55_30444cuda3std3__45__cpo3endE,@object
	.size		_ZN39_INTERNAL_30467d59_4_k_cu_46a35a55_30444cuda3std3__45__cpo3endE,(_ZN39_INTERNAL_30467d59_4_k_cu_46a35a55_30444cuda3std3__419piecewise_constructE - _ZN39_INTERNAL_30467d59_4_k_cu_46a35a55_30444cuda3std3__45__cpo3endE)
_ZN39_INTERNAL_30467d59_4_k_cu_46a35a55_30444cuda3std3__45__cpo3endE:
	.zero		1
	.type		_ZN39_INTERNAL_30467d59_4_k_cu_46a35a55_30444cuda3std3__419piecewise_constructE,@object
	.size		_ZN39_INTERNAL_30467d59_4_k_cu_46a35a55_30444cuda3std3__419piecewise_constructE,(_ZN39_INTERNAL_30467d59_4_k_cu_46a35a55_30444cuda3std3__45__cpo4cendE - _ZN39_INTERNAL_30467d59_4_k_cu_46a35a55_30444cuda3std3__419piecewise_constructE)
_ZN39_INTERNAL_30467d59_4_k_cu_46a35a55_30444cuda3std3__419piecewise_constructE:
	.zero		1
	.type		_ZN39_INTERNAL_30467d59_4_k_cu_46a35a55_30444cuda3std3__45__cpo4cendE,@object
	.size		_ZN39_INTERNAL_30467d59_4_k_cu_46a35a55_30444cuda3std3__45__cpo4cendE,(_ZN39_INTERNAL_30467d59_4_k_cu_46a35a55_30444cuda3std6ranges3__45__cpo4swapE - _ZN39_INTERNAL_30467d59_4_k_cu_46a35a55_30444cuda3std3__45__cpo4cendE)
_ZN39_INTERNAL_30467d59_4_k_cu_46a35a55_30444cuda3std3__45__cpo4cendE:
	.zero		1
	.type		_ZN39_INTERNAL_30467d59_4_k_cu_46a35a55_30444cuda3std6ranges3__45__cpo4swapE,@object
	.size		_ZN39_INTERNAL_30467d59_4_k_cu_46a35a55_30444cuda3std6ranges3__45__cpo4swapE,(.L_8 - _ZN39_INTERNAL_30467d59_4_k_cu_46a35a55_30444cuda3std6ranges3__45__cpo4swapE)
_ZN39_INTERNAL_30467d59_4_k_cu_46a35a55_30444cuda3std6ranges3__45__cpo4swapE:
	.zero		1
.L_8:


//--------------------- .nv.constant0._ZN7cutlass13device_kernelINS_4fmha6kernel28FmhaKernelTmaWarpSpecializedINS1_10collective30FmhaMainloopTmaWarpSpecializedINS_10bfloat16_tEffN4cute5tupleIJNS7_1CILi128EEENS9_ILi64EEENS9_ILi16EEEEEENS8_IJiNS9_ILi1EEENS8_IJiiEEEEEESG_SG_NS4_14ResidualFusionEJEEENS4_15FmhaFwdEpilogueIS6_fNS8_IJSB_SC_SB_EEEEENS2_23IndividualTileSchedulerEJEEEEEvNT_6ParamsE --------------------------
	.section	.nv.constant0._ZN7cutlass13device_kernelINS_4fmha6kernel28FmhaKernelTmaWarpSpecializedINS1_10collective30FmhaMainloopTmaWarpSpecializedINS_10bfloat16_tEffN4cute5tupleIJNS7_1CILi128EEENS9_ILi64EEENS9_ILi16EEEEEENS8_IJiNS9_ILi1EEENS8_IJiiEEEEEESG_SG_NS4_14ResidualFusionEJEEENS4_15FmhaFwdEpilogueIS6_fNS8_IJSB_SC_SB_EEEEENS2_23IndividualTileSchedulerEJEEEEEvNT_6ParamsE,"a",@progbits
	.sectionflags	@""
	.align	4
.nv.constant0._ZN7cutlass13device_kernelINS_4fmha6kernel28FmhaKernelTmaWarpSpecializedINS1_10collective30FmhaMainloopTmaWarpSpecializedINS_10bfloat16_tEffN4cute5tupleIJNS7_1CILi128EEENS9_ILi64EEENS9_ILi16EEEEEENS8_IJiNS9_ILi1EEENS8_IJiiEEEEEESG_SG_NS4_14ResidualFusionEJEEENS4_15FmhaFwdEpilogueIS6_fNS8_IJSB_SC_SB_EEEEENS2_23IndividualTileSchedulerEJEEEEEvNT_6ParamsE:
	.zero		2688


//--------------------- SYMBOLS --------------------------

	.type		.nv.reservedSmem.offset0,@object
	.size		.nv.reservedSmem.offset0,0x4
	.type		__assertfail,@function
